//
// Generated by NVIDIA NVVM Compiler
//
// Compiler Build ID: CL-36424714
// Cuda compilation tools, release 13.0, V13.0.88
// Based on NVVM 20.0.0
//

.version 9.0
.target sm_100
.address_size 64

	// .globl	_Z15copy_col_kernelPdS_ii

.visible .entry _Z15copy_col_kernelPdS_ii(
	.param .u64 .ptr .align 1 _Z15copy_col_kernelPdS_ii_param_0,
	.param .u64 .ptr .align 1 _Z15copy_col_kernelPdS_ii_param_1,
	.param .u32 _Z15copy_col_kernelPdS_ii_param_2,
	.param .u32 _Z15copy_col_kernelPdS_ii_param_3
)
{
	.reg .pred 	%p<2>;
	.reg .b32 	%r<9>;
	.reg .b64 	%rd<9>;
	.reg .b64 	%fd<2>;

	ld.param.u64 	%rd1, [_Z15copy_col_kernelPdS_ii_param_0];
	ld.param.u64 	%rd2, [_Z15copy_col_kernelPdS_ii_param_1];
	ld.param.u32 	%r2, [_Z15copy_col_kernelPdS_ii_param_2];
	ld.param.u32 	%r3, [_Z15copy_col_kernelPdS_ii_param_3];
	mov.u32 	%r4, %ctaid.x;
	mov.u32 	%r5, %tid.x;
	mov.u32 	%r6, %ntid.x;
	mad.lo.s32 	%r1, %r4, %r6, %r5;
	setp.ge.s32 	%p1, %r1, %r2;
	@%p1 bra 	$L__BB0_2;
	cvta.to.global.u64 	%rd3, %rd2;
	cvta.to.global.u64 	%rd4, %rd1;
	mad.lo.s32 	%r7, %r1, %r2, %r1;
	add.s32 	%r8, %r7, %r3;
	mul.wide.s32 	%rd5, %r8, 8;
	add.s64 	%rd6, %rd3, %rd5;
	ld.global.f64 	%fd1, [%rd6];
	mul.wide.s32 	%rd7, %r1, 8;
	add.s64 	%rd8, %rd4, %rd7;
	st.global.f64 	[%rd8], %fd1;
$L__BB0_2:
	ret;

}
	// .globl	_Z10swap_row_1PdS_ii
.visible .entry _Z10swap_row_1PdS_ii(
	.param .u64 .ptr .align 1 _Z10swap_row_1PdS_ii_param_0,
	.param .u64 .ptr .align 1 _Z10swap_row_1PdS_ii_param_1,
	.param .u32 _Z10swap_row_1PdS_ii_param_2,
	.param .u32 _Z10swap_row_1PdS_ii_param_3
)
{
	.reg .pred 	%p<2>;
	.reg .b32 	%r<9>;
	.reg .b64 	%rd<9>;
	.reg .b64 	%fd<2>;

	ld.param.u64 	%rd1, [_Z10swap_row_1PdS_ii_param_0];
	ld.param.u64 	%rd2, [_Z10swap_row_1PdS_ii_param_1];
	ld.param.u32 	%r2, [_Z10swap_row_1PdS_ii_param_2];
	ld.param.u32 	%r3, [_Z10swap_row_1PdS_ii_param_3];
	mov.u32 	%r4, %ctaid.x;
	mov.u32 	%r5, %tid.x;
	mov.u32 	%r6, %ntid.x;
	mad.lo.s32 	%r1, %r4, %r6, %r5;
	setp.gt.s32 	%p1, %r1, %r2;
	@%p1 bra 	$L__BB1_2;
	cvta.to.global.u64 	%rd3, %rd1;
	cvta.to.global.u64 	%rd4, %rd2;
	mad.lo.s32 	%r7, %r3, %r2, %r3;
	add.s32 	%r8, %r7, %r1;
	mul.wide.s32 	%rd5, %r8, 8;
	add.s64 	%rd6, %rd3, %rd5;
	ld.global.f64 	%fd1, [%rd6];
	mul.wide.s32 	%rd7, %r1, 8;
	add.s64 	%rd8, %rd4, %rd7;
	st.global.f64 	[%rd8], %fd1;
$L__BB1_2:
	ret;

}
	// .globl	_Z10swap_row_2PdS_iii
.visible .entry _Z10swap_row_2PdS_iii(
	.param .u64 .ptr .align 1 _Z10swap_row_2PdS_iii_param_0,
	.param .u64 .ptr .align 1 _Z10swap_row_2PdS_iii_param_1,
	.param .u32 _Z10swap_row_2PdS_iii_param_2,
	.param .u32 _Z10swap_row_2PdS_iii_param_3,
	.param .u32 _Z10swap_row_2PdS_iii_param_4
)
{
	.reg .pred 	%p<2>;
	.reg .b32 	%r<12>;
	.reg .b64 	%rd<7>;
	.reg .b64 	%fd<2>;

	ld.param.u64 	%rd1, [_Z10swap_row_2PdS_iii_param_0];
	ld.param.u32 	%r2, [_Z10swap_row_2PdS_iii_param_2];
	ld.param.u32 	%r3, [_Z10swap_row_2PdS_iii_param_3];
	ld.param.u32 	%r4, [_Z10swap_row_2PdS_iii_param_4];
	mov.u32 	%r5, %ctaid.x;
	mov.u32 	%r6, %tid.x;
	mov.u32 	%r7, %ntid.x;
	mad.lo.s32 	%r1, %r5, %r7, %r6;
	setp.gt.s32 	%p1, %r1, %r2;
	@%p1 bra 	$L__BB2_2;
	cvta.to.global.u64 	%rd2, %rd1;
	mad.lo.s32 	%r8, %r4, %r2, %r4;
	add.s32 	%r9, %r8, %r1;
	mul.wide.s32 	%rd3, %r9, 8;
	add.s64 	%rd4, %rd2, %rd3;
	ld.global.f64 	%fd1, [%rd4];
	mad.lo.s32 	%r10, %r3, %r2, %r3;
	add.s32 	%r11, %r10, %r1;
	mul.wide.s32 	%rd5, %r11, 8;
	add.s64 	%rd6, %rd2, %rd5;
	st.global.f64 	[%rd6], %fd1;
$L__BB2_2:
	ret;

}
	// .globl	_Z10swap_row_3PdS_ii
.visible .entry _Z10swap_row_3PdS_ii(
	.param .u64 .ptr .align 1 _Z10swap_row_3PdS_ii_param_0,
	.param .u64 .ptr .align 1 _Z10swap_row_3PdS_ii_param_1,
	.param .u32 _Z10swap_row_3PdS_ii_param_2,
	.param .u32 _Z10swap_row_3PdS_ii_param_3
)
{
	.reg .pred 	%p<2>;
	.reg .b32 	%r<9>;
	.reg .b64 	%rd<9>;
	.reg .b64 	%fd<2>;

	ld.param.u64 	%rd1, [_Z10swap_row_3PdS_ii_param_0];
	ld.param.u64 	%rd2, [_Z10swap_row_3PdS_ii_param_1];
	ld.param.u32 	%r2, [_Z10swap_row_3PdS_ii_param_2];
	ld.param.u32 	%r3, [_Z10swap_row_3PdS_ii_param_3];
	mov.u32 	%r4, %ctaid.x;
	mov.u32 	%r5, %tid.x;
	mov.u32 	%r6, %ntid.x;
	mad.lo.s32 	%r1, %r4, %r6, %r5;
	setp.gt.s32 	%p1, %r1, %r2;
	@%p1 bra 	$L__BB3_2;
	cvta.to.global.u64 	%rd3, %rd2;
	cvta.to.global.u64 	%rd4, %rd1;
	mul.wide.s32 	%rd5, %r1, 8;
	add.s64 	%rd6, %rd3, %rd5;
	ld.global.f64 	%fd1, [%rd6];
	mad.lo.s32 	%r7, %r3, %r2, %r3;
	add.s32 	%r8, %r7, %r1;
	mul.wide.s32 	%rd7, %r8, 8;
	add.s64 	%rd8, %rd4, %rd7;
	st.global.f64 	[%rd8], %fd1;
$L__BB3_2:
	ret;

}
	// .globl	_Z8make_mulPdS_ii
.visible .entry _Z8make_mulPdS_ii(
	.param .u64 .ptr .align 1 _Z8make_mulPdS_ii_param_0,
	.param .u64 .ptr .align 1 _Z8make_mulPdS_ii_param_1,
	.param .u32 _Z8make_mulPdS_ii_param_2,
	.param .u32 _Z8make_mulPdS_ii_param_3
)
{
	.reg .pred 	%p<2>;
	.reg .b32 	%r<11>;
	.reg .b64 	%rd<11>;
	.reg .b64 	%fd<4>;

	ld.param.u64 	%rd1, [_Z8make_mulPdS_ii_param_0];
	ld.param.u64 	%rd2, [_Z8make_mulPdS_ii_param_1];
	ld.param.u32 	%r2, [_Z8make_mulPdS_ii_param_2];
	ld.param.u32 	%r3, [_Z8make_mulPdS_ii_param_3];
	mov.u32 	%r4, %ctaid.x;
	mov.u32 	%r5, %tid.x;
	mov.u32 	%r6, %ntid.x;
	mad.lo.s32 	%r1, %r4, %r6, %r5;
	setp.ge.s32 	%p1, %r1, %r2;
	@%p1 bra 	$L__BB4_2;
	cvta.to.global.u64 	%rd3, %rd1;
	cvta.to.global.u64 	%rd4, %rd2;
	mad.lo.s32 	%r7, %r1, %r2, %r1;
	add.s32 	%r8, %r7, %r3;
	mul.wide.s32 	%rd5, %r8, 8;
	add.s64 	%rd6, %rd3, %rd5;
	ld.global.f64 	%fd1, [%rd6];
	mad.lo.s32 	%r9, %r3, %r2, %r3;
	add.s32 	%r10, %r9, %r3;
	mul.wide.s32 	%rd7, %r10, 8;
	add.s64 	%rd8, %rd3, %rd7;
	ld.global.f64 	%fd2, [%rd8];
	div.rn.f64 	%fd3, %fd1, %fd2;
	mul.wide.s32 	%rd9, %r1, 8;
	add.s64 	%rd10, %rd4, %rd9;
	st.global.f64 	[%rd10], %fd3;
$L__BB4_2:
	ret;

}
	// .globl	_Z20gaussian_eliminationPdS_ii
.visible .entry _Z20gaussian_eliminationPdS_ii(
	.param .u64 .ptr .align 1 _Z20gaussian_eliminationPdS_ii_param_0,
	.param .u64 .ptr .align 1 _Z20gaussian_eliminationPdS_ii_param_1,
	.param .u32 _Z20gaussian_eliminationPdS_ii_param_2,
	.param .u32 _Z20gaussian_eliminationPdS_ii_param_3
)
{
	.reg .pred 	%p<10>;
	.reg .b32 	%r<15>;
	.reg .b64 	%rd<11>;
	.reg .b64 	%fd<6>;

	ld.param.u64 	%rd1, [_Z20gaussian_eliminationPdS_ii_param_0];
	ld.param.u64 	%rd2, [_Z20gaussian_eliminationPdS_ii_param_1];
	ld.param.u32 	%r3, [_Z20gaussian_eliminationPdS_ii_param_2];
	ld.param.u32 	%r4, [_Z20gaussian_eliminationPdS_ii_param_3];
	mov.u32 	%r5, %ctaid.x;
	mov.u32 	%r6, %ctaid.y;
	mov.u32 	%r7, %tid.x;
	mov.u32 	%r8, %tid.y;
	shl.b32 	%r9, %r6, 4;
	add.s32 	%r1, %r9, %r8;
	shl.b32 	%r10, %r5, 4;
	add.s32 	%r2, %r10, %r7;
	setp.ne.s32 	%p1, %r1, %r4;
	setp.lt.s32 	%p2, %r1, %r3;
	and.pred  	%p3, %p2, %p1;
	setp.le.s32 	%p4, %r2, %r3;
	setp.ge.s32 	%p5, %r2, %r4;
	and.pred  	%p6, %p4, %p5;
	and.pred  	%p8, %p3, %p6;
	not.pred 	%p9, %p8;
	@%p9 bra 	$L__BB5_2;
	cvta.to.global.u64 	%rd3, %rd2;
	cvta.to.global.u64 	%rd4, %rd1;
	mul.wide.u32 	%rd5, %r1, 8;
	add.s64 	%rd6, %rd3, %rd5;
	ld.global.f64 	%fd1, [%rd6];
	mad.lo.s32 	%r11, %r4, %r3, %r4;
	add.s32 	%r12, %r11, %r2;
	mul.wide.s32 	%rd7, %r12, 8;
	add.s64 	%rd8, %rd4, %rd7;
	ld.global.f64 	%fd2, [%rd8];
	mul.f64 	%fd3, %fd1, %fd2;
	mad.lo.s32 	%r13, %r1, %r3, %r1;
	add.s32 	%r14, %r13, %r2;
	mul.wide.u32 	%rd9, %r14, 8;
	add.s64 	%rd10, %rd4, %rd9;
	ld.global.f64 	%fd4, [%rd10];
	sub.f64 	%fd5, %fd4, %fd3;
	st.global.f64 	[%rd10], %fd5;
$L__BB5_2:
	ret;

}
	// .globl	_Z12pivot_to_onePdiS_i
.visible .entry _Z12pivot_to_onePdiS_i(
	.param .u64 .ptr .align 1 _Z12pivot_to_onePdiS_i_param_0,
	.param .u32 _Z12pivot_to_onePdiS_i_param_1,
	.param .u64 .ptr .align 1 _Z12pivot_to_onePdiS_i_param_2,
	.param .u32 _Z12pivot_to_onePdiS_i_param_3
)
{
	.reg .pred 	%p<2>;
	.reg .b32 	%r<9>;
	.reg .b64 	%rd<9>;
	.reg .b64 	%fd<4>;

	ld.param.u64 	%rd1, [_Z12pivot_to_onePdiS_i_param_0];
	ld.param.u32 	%r2, [_Z12pivot_to_onePdiS_i_param_1];
	ld.param.u64 	%rd2, [_Z12pivot_to_onePdiS_i_param_2];
	ld.param.u32 	%r3, [_Z12pivot_to_onePdiS_i_param_3];
	mov.u32 	%r4, %ctaid.x;
	mov.u32 	%r5, %tid.x;
	mov.u32 	%r6, %ntid.x;
	mad.lo.s32 	%r1, %r4, %r6, %r5;
	setp.gt.s32 	%p1, %r1, %r2;
	@%p1 bra 	$L__BB6_2;
	cvta.to.global.u64 	%rd3, %rd1;
	cvta.to.global.u64 	%rd4, %rd2;
	mad.lo.s32 	%r7, %r3, %r2, %r3;
	add.s32 	%r8, %r7, %r1;
	mul.wide.s32 	%rd5, %r8, 8;
	add.s64 	%rd6, %rd3, %rd5;
	ld.global.f64 	%fd1, [%rd6];
	mul.wide.s32 	%rd7, %r3, 8;
	add.s64 	%rd8, %rd4, %rd7;
	ld.global.f64 	%fd2, [%rd8];
	div.rn.f64 	%fd3, %fd1, %fd2;
	st.global.f64 	[%rd6], %fd3;
$L__BB6_2:
	ret;

}


// ===== COMPILED SASS (sm_100) =====

	.target	sm_100

	.elftype	@"ET_EXEC"


//--------------------- .note.nv.tkinfo           --------------------------
	.section	.note.nv.tkinfo,"",@"SHT_NOTE"
	.sectionflags	@"SHF_NOTE_NV_TKINFO"
	.tkinfo
        /*0018*/ 	.word	0x00000002
        /*0030*/ 	.string	""
        /*0030*/ 	.string	"ptxas"
        /*0030*/ 	.string	"Cuda compilation tools, release 13.0, V13.0.88"
        /*0030*/ 	.string	"Build cuda_13.0.r13.0/compiler.36424714_0"
        /*0030*/ 	.string	"-arch sm_100 -m 64 "



//--------------------- .note.nv.cuinfo           --------------------------
	.section	.note.nv.cuinfo,"",@"SHT_NOTE"
	.sectionflags	@"SHF_NOTE_NV_CUINFO"
        /*0018*/ 	.short	0x0002
        /*001a*/ 	.short	0x0064
        /*001c*/ 	.short	0x0082
	.zero		2


//--------------------- .nv.info                  --------------------------
	.section	.nv.info,"",@"SHT_CUDA_INFO"
	.align	4


	//----- nvinfo : EIATTR_REGCOUNT
	.align		4
        /*0000*/ 	.byte	0x04, 0x2f
        /*0002*/ 	.short	(.L_1 - .L_0)
	.align		4
.L_0:
        /*0004*/ 	.word	index@(_Z15copy_col_kernelPdS_ii)
        /*0008*/ 	.word	0x0000000a


	//----- nvinfo : EIATTR_FRAME_SIZE
	.align		4
.L_1:
        /*000c*/ 	.byte	0x04, 0x11
        /*000e*/ 	.short	(.L_3 - .L_2)
	.align		4
.L_2:
        /*0010*/ 	.word	index@(_Z15copy_col_kernelPdS_ii)
        /*0014*/ 	.word	0x00000000


	//----- nvinfo : EIATTR_REGCOUNT
	.align		4
.L_3:
        /*0018*/ 	.byte	0x04, 0x2f
        /*001a*/ 	.short	(.L_5 - .L_4)
	.align		4
.L_4:
        /*001c*/ 	.word	index@(_Z10swap_row_1PdS_ii)
        /*0020*/ 	.word	0x0000000a


	//----- nvinfo : EIATTR_FRAME_SIZE
	.align		4
.L_5:
        /*0024*/ 	.byte	0x04, 0x11
        /*0026*/ 	.short	(.L_7 - .L_6)
	.align		4
.L_6:
        /*0028*/ 	.word	index@(_Z10swap_row_1PdS_ii)
        /*002c*/ 	.word	0x00000000


	//----- nvinfo : EIATTR_REGCOUNT
	.align		4
.L_7:
        /*0030*/ 	.byte	0x04, 0x2f
        /*0032*/ 	.short	(.L_9 - .L_8)
	.align		4
.L_8:
        /*0034*/ 	.word	index@(_Z10swap_row_2PdS_iii)
        /*0038*/ 	.word	0x0000000a


	//----- nvinfo : EIATTR_FRAME_SIZE
	.align		4
.L_9:
        /*003c*/ 	.byte	0x04, 0x11
        /*003e*/ 	.short	(.L_11 - .L_10)
	.align		4
.L_10:
        /*0040*/ 	.word	index@(_Z10swap_row_2PdS_iii)
        /*0044*/ 	.word	0x00000000


	//----- nvinfo : EIATTR_REGCOUNT
	.align		4
.L_11:
        /*0048*/ 	.byte	0x04, 0x2f
        /*004a*/ 	.short	(.L_13 - .L_12)
	.align		4
.L_12:
        /*004c*/ 	.word	index@(_Z10swap_row_3PdS_ii)
        /*0050*/ 	.word	0x0000000a


	//----- nvinfo : EIATTR_FRAME_SIZE
	.align		4
.L_13:
        /*0054*/ 	.byte	0x04, 0x11
        /*0056*/ 	.short	(.L_15 - .L_14)
	.align		4
.L_14:
        /*0058*/ 	.word	index@(_Z10swap_row_3PdS_ii)
        /*005c*/ 	.word	0x00000000


	//----- nvinfo : EIATTR_REGCOUNT
	.align		4
.L_15:
        /*0060*/ 	.byte	0x04, 0x2f
        /*0062*/ 	.short	(.L_17 - .L_16)
	.align		4
.L_16:
        /*0064*/ 	.word	index@(_Z8make_mulPdS_ii)
        /*0068*/ 	.word	0x00000019


	//----- nvinfo : EIATTR_FRAME_SIZE
	.align		4
.L_17:
        /*006c*/ 	.byte	0x04, 0x11
        /*006e*/ 	.short	(.L_19 - .L_18)
	.align		4
.L_18:
        /*0070*/ 	.word	index@($__internal_1_$__cuda_sm20_div_rn_f64_full)
        /*0074*/ 	.word	0x00000000


	//----- nvinfo : EIATTR_FRAME_SIZE
	.align		4
.L_19:
        /*0078*/ 	.byte	0x04, 0x11
        /*007a*/ 	.short	(.L_21 - .L_20)
	.align		4
.L_20:
        /*007c*/ 	.word	index@(_Z8make_mulPdS_ii)
        /*0080*/ 	.word	0x00000000


	//----- nvinfo : EIATTR_REGCOUNT
	.align		4
.L_21:
        /*0084*/ 	.byte	0x04, 0x2f
        /*0086*/ 	.short	(.L_23 - .L_22)
	.align		4
.L_22:
        /*0088*/ 	.word	index@(_Z20gaussian_eliminationPdS_ii)
        /*008c*/ 	.word	0x0000000e


	//----- nvinfo : EIATTR_FRAME_SIZE
	.align		4
.L_23:
        /*0090*/ 	.byte	0x04, 0x11
        /*0092*/ 	.short	(.L_25 - .L_24)
	.align		4
.L_24:
        /*0094*/ 	.word	index@(_Z20gaussian_eliminationPdS_ii)
        /*0098*/ 	.word	0x00000000


	//----- nvinfo : EIATTR_REGCOUNT
	.align		4
.L_25:
        /*009c*/ 	.byte	0x04, 0x2f
        /*009e*/ 	.short	(.L_27 - .L_26)
	.align		4
.L_26:
        /*00a0*/ 	.word	index@(_Z12pivot_to_onePdiS_i)
        /*00a4*/ 	.word	0x0000001a


	//----- nvinfo : EIATTR_FRAME_SIZE
	.align		4
.L_27:
        /*00a8*/ 	.byte	0x04, 0x11
        /*00aa*/ 	.short	(.L_29 - .L_28)
	.align		4
.L_28:
        /*00ac*/ 	.word	index@($__internal_0_$__cuda_sm20_div_rn_f64_full)
        /*00b0*/ 	.word	0x00000000


	//----- nvinfo : EIATTR_FRAME_SIZE
	.align		4
.L_29:
        /*00b4*/ 	.byte	0x04, 0x11
        /*00b6*/ 	.short	(.L_31 - .L_30)
	.align		4
.L_30:
        /*00b8*/ 	.word	index@(_Z12pivot_to_onePdiS_i)
        /*00bc*/ 	.word	0x00000000


	//----- nvinfo : EIATTR_MIN_STACK_SIZE
	.align		4
.L_31:
        /*00c0*/ 	.byte	0x04, 0x12
        /*00c2*/ 	.short	(.L_33 - .L_32)
	.align		4
.L_32:
        /*00c4*/ 	.word	index@(_Z12pivot_to_onePdiS_i)
        /*00c8*/ 	.word	0x00000000


	//----- nvinfo : EIATTR_MIN_STACK_SIZE
	.align		4
.L_33:
        /*00cc*/ 	.byte	0x04, 0x12
        /*00ce*/ 	.short	(.L_35 - .L_34)
	.align		4
.L_34:
        /*00d0*/ 	.word	index@(_Z20gaussian_eliminationPdS_ii)
        /*00d4*/ 	.word	0x00000000


	//----- nvinfo : EIATTR_MIN_STACK_SIZE
	.align		4
.L_35:
        /*00d8*/ 	.byte	0x04, 0x12
        /*00da*/ 	.short	(.L_37 - .L_36)
	.align		4
.L_36:
        /*00dc*/ 	.word	index@(_Z8make_mulPdS_ii)
        /*00e0*/ 	.word	0x00000000


	//----- nvinfo : EIATTR_MIN_STACK_SIZE
	.align		4
.L_37:
        /*00e4*/ 	.byte	0x04, 0x12
        /*00e6*/ 	.short	(.L_39 - .L_38)
	.align		4
.L_38:
        /*00e8*/ 	.word	index@(_Z10swap_row_3PdS_ii)
        /*00ec*/ 	.word	0x00000000


	//----- nvinfo : EIATTR_MIN_STACK_SIZE
	.align		4
.L_39:
        /*00f0*/ 	.byte	0x04, 0x12
        /*00f2*/ 	.short	(.L_41 - .L_40)
	.align		4
.L_40:
        /*00f4*/ 	.word	index@(_Z10swap_row_2PdS_iii)
        /*00f8*/ 	.word	0x00000000


	//----- nvinfo : EIATTR_MIN_STACK_SIZE
	.align		4
.L_41:
        /*00fc*/ 	.byte	0x04, 0x12
        /*00fe*/ 	.short	(.L_43 - .L_42)
	.align		4
.L_42:
        /*0100*/ 	.word	index@(_Z10swap_row_1PdS_ii)
        /*0104*/ 	.word	0x00000000


	//----- nvinfo : EIATTR_MIN_STACK_SIZE
	.align		4
.L_43:
        /*0108*/ 	.byte	0x04, 0x12
        /*010a*/ 	.short	(.L_45 - .L_44)
	.align		4
.L_44:
        /*010c*/ 	.word	index@(_Z15copy_col_kernelPdS_ii)
        /*0110*/ 	.word	0x00000000
.L_45:


//--------------------- .nv.compat                --------------------------
	.section	.nv.compat,"",@"SHT_CUDA_COMPAT_INFO"
	.align	4
        /*0000*/ 	.byte	0x02, 0x09, 0x00, 0x00, 0x02, 0x02, 0x01, 0x00, 0x02, 0x05, 0x05, 0x00, 0x03, 0x07, 0x01, 0x01
        /*0010*/ 	.byte	0x02, 0x03, 0x00, 0x00, 0x02, 0x06, 0x01, 0x00, 0x04, 0x0b, 0x08, 0x00, 0x01, 0x00, 0x00, 0x00
        /*0020*/ 	.byte	0x00, 0x00, 0x00, 0x00


//--------------------- .nv.info._Z12pivot_to_onePdiS_i --------------------------
	.section	.nv.info._Z12pivot_to_onePdiS_i,"",@"SHT_CUDA_INFO"
	.sectionflags	@""
	.align	4


	//----- nvinfo : EIATTR_CUDA_API_VERSION
	.align		4
        /*0000*/ 	.byte	0x04, 0x37
        /*0002*/ 	.short	(.L_47 - .L_46)
.L_46:
        /*0004*/ 	.word	0x00000082


	//----- nvinfo : EIATTR_KPARAM_INFO
	.align		4
.L_47:
        /*0008*/ 	.byte	0x04, 0x17
        /*000a*/ 	.short	(.L_49 - .L_48)
.L_48:
        /*000c*/ 	.word	0x00000000
        /*0010*/ 	.short	0x0003
        /*0012*/ 	.short	0x0018
        /*0014*/ 	.byte	0x00, 0xf0, 0x11, 0x00


	//----- nvinfo : EIATTR_KPARAM_INFO
	.align		4
.L_49:
        /*0018*/ 	.byte	0x04, 0x17
        /*001a*/ 	.short	(.L_51 - .L_50)
.L_50:
        /*001c*/ 	.word	0x00000000
        /*0020*/ 	.short	0x0002
        /*0022*/ 	.short	0x0010
        /*0024*/ 	.byte	0x00, 0xf5, 0x21, 0x00


	//----- nvinfo : EIATTR_KPARAM_INFO
	.align		4
.L_51:
        /*0028*/ 	.byte	0x04, 0x17
        /*002a*/ 	.short	(.L_53 - .L_52)
.L_52:
        /*002c*/ 	.word	0x00000000
        /*0030*/ 	.short	0x0001
        /*0032*/ 	.short	0x0008
        /*0034*/ 	.byte	0x00, 0xf0, 0x11, 0x00


	//----- nvinfo : EIATTR_KPARAM_INFO
	.align		4
.L_53:
        /*0038*/ 	.byte	0x04, 0x17
        /*003a*/ 	.short	(.L_55 - .L_54)
.L_54:
        /*003c*/ 	.word	0x00000000
        /*0040*/ 	.short	0x0000
        /*0042*/ 	.short	0x0000
        /*0044*/ 	.byte	0x00, 0xf5, 0x21, 0x00


	//----- nvinfo : EIATTR_SPARSE_MMA_MASK
	.align		4
.L_55:
        /*0048*/ 	.byte	0x03, 0x50
        /*004a*/ 	.short	0x0000


	//----- nvinfo : EIATTR_MAXREG_COUNT
	.align		4
        /*004c*/ 	.byte	0x03, 0x1b
        /*004e*/ 	.short	0x00ff


	//----- nvinfo : EIATTR_MERCURY_ISA_VERSION
	.align		4
        /*0050*/ 	.byte	0x03, 0x5f
        /*0052*/ 	.short	0x0101


	//----- nvinfo : EIATTR_VRC_CTA_INIT_COUNT
	.align		4
        /*0054*/ 	.byte	0x02, 0x4a
	.zero		1
	.zero		1


	//----- nvinfo : EIATTR_EXIT_INSTR_OFFSETS
	.align		4
        /*0058*/ 	.byte	0x04, 0x1c
        /*005a*/ 	.short	(.L_57 - .L_56)


	//   ....[0]....
.L_56:
        /*005c*/ 	.word	0x00000070


	//   ....[1]....
        /*0060*/ 	.word	0x00000270


	//----- nvinfo : EIATTR_CRS_STACK_SIZE
	.align		4
.L_57:
        /*0064*/ 	.byte	0x04, 0x1e
        /*0066*/ 	.short	(.L_59 - .L_58)
.L_58:
        /*0068*/ 	.word	0x00000000


	//----- nvinfo : EIATTR_CBANK_PARAM_SIZE
	.align		4
.L_59:
        /*006c*/ 	.byte	0x03, 0x19
        /*006e*/ 	.short	0x001c


	//----- nvinfo : EIATTR_PARAM_CBANK
	.align		4
        /*0070*/ 	.byte	0x04, 0x0a
        /*0072*/ 	.short	(.L_61 - .L_60)
	.align		4
.L_60:
        /*0074*/ 	.word	index@(.nv.constant0._Z12pivot_to_onePdiS_i)
        /*0078*/ 	.short	0x0380
        /*007a*/ 	.short	0x001c


	//----- nvinfo : EIATTR_SW_WAR
	.align		4
.L_61:
        /*007c*/ 	.byte	0x04, 0x36
        /*007e*/ 	.short	(.L_63 - .L_62)
.L_62:
        /*0080*/ 	.word	0x00000008
.L_63:


//--------------------- .nv.info._Z20gaussian_eliminationPdS_ii --------------------------
	.section	.nv.info._Z20gaussian_eliminationPdS_ii,"",@"SHT_CUDA_INFO"
	.sectionflags	@""
	.align	4


	//----- nvinfo : EIATTR_CUDA_API_VERSION
	.align		4
        /*0000*/ 	.byte	0x04, 0x37
        /*0002*/ 	.short	(.L_65 - .L_64)
.L_64:
        /*0004*/ 	.word	0x00000082


	//----- nvinfo : EIATTR_KPARAM_INFO
	.align		4
.L_65:
        /*0008*/ 	.byte	0x04, 0x17
        /*000a*/ 	.short	(.L_67 - .L_66)
.L_66:
        /*000c*/ 	.word	0x00000000
        /*0010*/ 	.short	0x0003
        /*0012*/ 	.short	0x0014
        /*0014*/ 	.byte	0x00, 0xf0, 0x11, 0x00


	//----- nvinfo : EIATTR_KPARAM_INFO
	.align		4
.L_67:
        /*0018*/ 	.byte	0x04, 0x17
        /*001a*/ 	.short	(.L_69 - .L_68)
.L_68:
        /*001c*/ 	.word	0x00000000
        /*0020*/ 	.short	0x0002
        /*0022*/ 	.short	0x0010
        /*0024*/ 	.byte	0x00, 0xf0, 0x11, 0x00


	//----- nvinfo : EIATTR_KPARAM_INFO
	.align		4
.L_69:
        /*0028*/ 	.byte	0x04, 0x17
        /*002a*/ 	.short	(.L_71 - .L_70)
.L_70:
        /*002c*/ 	.word	0x00000000
        /*0030*/ 	.short	0x0001
        /*0032*/ 	.short	0x0008
        /*0034*/ 	.byte	0x00, 0xf5, 0x21, 0x00


	//----- nvinfo : EIATTR_KPARAM_INFO
	.align		4
.L_71:
        /*0038*/ 	.byte	0x04, 0x17
        /*003a*/ 	.short	(.L_73 - .L_72)
.L_72:
        /*003c*/ 	.word	0x00000000
        /*0040*/ 	.short	0x0000
        /*0042*/ 	.short	0x0000
        /*0044*/ 	.byte	0x00, 0xf5, 0x21, 0x00


	//----- nvinfo : EIATTR_SPARSE_MMA_MASK
	.align		4
.L_73:
        /*0048*/ 	.byte	0x03, 0x50
        /*004a*/ 	.short	0x0000


	//----- nvinfo : EIATTR_MAXREG_COUNT
	.align		4
        /*004c*/ 	.byte	0x03, 0x1b
        /*004e*/ 	.short	0x00ff


	//----- nvinfo : EIATTR_MERCURY_ISA_VERSION
	.align		4
        /*0050*/ 	.byte	0x03, 0x5f
        /*0052*/ 	.short	0x0101


	//----- nvinfo : EIATTR_VRC_CTA_INIT_COUNT
	.align		4
        /*0054*/ 	.byte	0x02, 0x4a
	.zero		1
	.zero		1


	//----- nvinfo : EIATTR_EXIT_INSTR_OFFSETS
	.align		4
        /*0058*/ 	.byte	0x04, 0x1c
        /*005a*/ 	.short	(.L_75 - .L_74)


	//   ....[0]....
.L_74:
        /*005c*/ 	.word	0x000000d0


	//   ....[1]....
        /*0060*/ 	.word	0x000001d0


	//----- nvinfo : EIATTR_CBANK_PARAM_SIZE
	.align		4
.L_75:
        /*0064*/ 	.byte	0x03, 0x19
        /*0066*/ 	.short	0x0018


	//----- nvinfo : EIATTR_PARAM_CBANK
	.align		4
        /*0068*/ 	.byte	0x04, 0x0a
        /*006a*/ 	.short	(.L_77 - .L_76)
	.align		4
.L_76:
        /*006c*/ 	.word	index@(.nv.constant0._Z20gaussian_eliminationPdS_ii)
        /*0070*/ 	.short	0x0380
        /*0072*/ 	.short	0x0018


	//----- nvinfo : EIATTR_SW_WAR
	.align		4
.L_77:
        /*0074*/ 	.byte	0x04, 0x36
        /*0076*/ 	.short	(.L_79 - .L_78)
.L_78:
        /*0078*/ 	.word	0x00000008
.L_79:


//--------------------- .nv.info._Z8make_mulPdS_ii --------------------------
	.section	.nv.info._Z8make_mulPdS_ii,"",@"SHT_CUDA_INFO"
	.sectionflags	@""
	.align	4


	//----- nvinfo : EIATTR_CUDA_API_VERSION
	.align		4
        /*0000*/ 	.byte	0x04, 0x37
        /*0002*/ 	.short	(.L_81 - .L_80)
.L_80:
        /*0004*/ 	.word	0x00000082


	//----- nvinfo : EIATTR_KPARAM_INFO
	.align		4
.L_81:
        /*0008*/ 	.byte	0x04, 0x17
        /*000a*/ 	.short	(.L_83 - .L_82)
.L_82:
        /*000c*/ 	.word	0x00000000
        /*0010*/ 	.short	0x0003
        /*0012*/ 	.short	0x0014
        /*0014*/ 	.byte	0x00, 0xf0, 0x11, 0x00


	//----- nvinfo : EIATTR_KPARAM_INFO
	.align		4
.L_83:
        /*0018*/ 	.byte	0x04, 0x17
        /*001a*/ 	.short	(.L_85 - .L_84)
.L_84:
        /*001c*/ 	.word	0x00000000
        /*0020*/ 	.short	0x0002
        /*0022*/ 	.short	0x0010
        /*0024*/ 	.byte	0x00, 0xf0, 0x11, 0x00


	//----- nvinfo : EIATTR_KPARAM_INFO
	.align		4
.L_85:
        /*0028*/ 	.byte	0x04, 0x17
        /*002a*/ 	.short	(.L_87 - .L_86)
.L_86:
        /*002c*/ 	.word	0x00000000
        /*0030*/ 	.short	0x0001
        /*0032*/ 	.short	0x0008
        /*0034*/ 	.byte	0x00, 0xf5, 0x21, 0x00


	//----- nvinfo : EIATTR_KPARAM_INFO
	.align		4
.L_87:
        /*0038*/ 	.byte	0x04, 0x17
        /*003a*/ 	.short	(.L_89 - .L_88)
.L_88:
        /*003c*/ 	.word	0x00000000
        /*0040*/ 	.short	0x0000
        /*0042*/ 	.short	0x0000
        /*0044*/ 	.byte	0x00, 0xf5, 0x21, 0x00


	//----- nvinfo : EIATTR_SPARSE_MMA_MASK
	.align		4
.L_89:
        /*0048*/ 	.byte	0x03, 0x50
        /*004a*/ 	.short	0x0000


	//----- nvinfo : EIATTR_MAXREG_COUNT
	.align		4
        /*004c*/ 	.byte	0x03, 0x1b
        /*004e*/ 	.short	0x00ff


	//----- nvinfo : EIATTR_MERCURY_ISA_VERSION
	.align		4
        /*0050*/ 	.byte	0x03, 0x5f
        /*0052*/ 	.short	0x0101


	//----- nvinfo : EIATTR_VRC_CTA_INIT_COUNT
	.align		4
        /*0054*/ 	.byte	0x02, 0x4a
	.zero		1
	.zero		1


	//----- nvinfo : EIATTR_EXIT_INSTR_OFFSETS
	.align		4
        /*0058*/ 	.byte	0x04, 0x1c
        /*005a*/ 	.short	(.L_91 - .L_90)


	//   ....[0]....
.L_90:
        /*005c*/ 	.word	0x00000070


	//   ....[1]....
        /*0060*/ 	.word	0x00000280


	//----- nvinfo : EIATTR_CRS_STACK_SIZE
	.align		4
.L_91:
        /*0064*/ 	.byte	0x04, 0x1e
        /*0066*/ 	.short	(.L_93 - .L_92)
.L_92:
        /*0068*/ 	.word	0x00000000


	//----- nvinfo : EIATTR_CBANK_PARAM_SIZE
	.align		4
.L_93:
        /*006c*/ 	.byte	0x03, 0x19
        /*006e*/ 	.short	0x0018


	//----- nvinfo : EIATTR_PARAM_CBANK
	.align		4
        /*0070*/ 	.byte	0x04, 0x0a
        /*0072*/ 	.short	(.L_95 - .L_94)
	.align		4
.L_94:
        /*0074*/ 	.word	index@(.nv.constant0._Z8make_mulPdS_ii)
        /*0078*/ 	.short	0x0380
        /*007a*/ 	.short	0x0018


	//----- nvinfo : EIATTR_SW_WAR
	.align		4
.L_95:
        /*007c*/ 	.byte	0x04, 0x36
        /*007e*/ 	.short	(.L_97 - .L_96)
.L_96:
        /*0080*/ 	.word	0x00000008
.L_97:


//--------------------- .nv.info._Z10swap_row_3PdS_ii --------------------------
	.section	.nv.info._Z10swap_row_3PdS_ii,"",@"SHT_CUDA_INFO"
	.sectionflags	@""
	.align	4


	//----- nvinfo : EIATTR_CUDA_API_VERSION
	.align		4
        /*0000*/ 	.byte	0x04, 0x37
        /*0002*/ 	.short	(.L_99 - .L_98)
.L_98:
        /*0004*/ 	.word	0x00000082


	//----- nvinfo : EIATTR_KPARAM_INFO
	.align		4
.L_99:
        /*0008*/ 	.byte	0x04, 0x17
        /*000a*/ 	.short	(.L_101 - .L_100)
.L_100:
        /*000c*/ 	.word	0x00000000
        /*0010*/ 	.short	0x0003
        /*0012*/ 	.short	0x0014
        /*0014*/ 	.byte	0x00, 0xf0, 0x11, 0x00


	//----- nvinfo : EIATTR_KPARAM_INFO
	.align		4
.L_101:
        /*0018*/ 	.byte	0x04, 0x17
        /*001a*/ 	.short	(.L_103 - .L_102)
.L_102:
        /*001c*/ 	.word	0x00000000
        /*0020*/ 	.short	0x0002
        /*0022*/ 	.short	0x0010
        /*0024*/ 	.byte	0x00, 0xf0, 0x11, 0x00


	//----- nvinfo : EIATTR_KPARAM_INFO
	.align		4
.L_103:
        /*0028*/ 	.byte	0x04, 0x17
        /*002a*/ 	.short	(.L_105 - .L_104)
.L_104:
        /*002c*/ 	.word	0x00000000
        /*0030*/ 	.short	0x0001
        /*0032*/ 	.short	0x0008
        /*0034*/ 	.byte	0x00, 0xf5, 0x21, 0x00


	//----- nvinfo : EIATTR_KPARAM_INFO
	.align		4
.L_105:
        /*0038*/ 	.byte	0x04, 0x17
        /*003a*/ 	.short	(.L_107 - .L_106)
.L_106:
        /*003c*/ 	.word	0x00000000
        /*0040*/ 	.short	0x0000
        /*0042*/ 	.short	0x0000
        /*0044*/ 	.byte	0x00, 0xf5, 0x21, 0x00


	//----- nvinfo : EIATTR_SPARSE_MMA_MASK
	.align		4
.L_107:
        /*0048*/ 	.byte	0x03, 0x50
        /*004a*/ 	.short	0x0000


	//----- nvinfo : EIATTR_MAXREG_COUNT
	.align		4
        /*004c*/ 	.byte	0x03, 0x1b
        /*004e*/ 	.short	0x00ff


	//----- nvinfo : EIATTR_MERCURY_ISA_VERSION
	.align		4
        /*0050*/ 	.byte	0x03, 0x5f
        /*0052*/ 	.short	0x0101


	//----- nvinfo : EIATTR_VRC_CTA_INIT_COUNT
	.align		4
        /*0054*/ 	.byte	0x02, 0x4a
	.zero		1
	.zero		1


	//----- nvinfo : EIATTR_EXIT_INSTR_OFFSETS
	.align		4
        /*0058*/ 	.byte	0x04, 0x1c
        /*005a*/ 	.short	(.L_109 - .L_108)


	//   ....[0]....
.L_108:
        /*005c*/ 	.word	0x00000070


	//   ....[1]....
        /*0060*/ 	.word	0x00000120


	//----- nvinfo : EIATTR_CBANK_PARAM_SIZE
	.align		4
.L_109:
        /*0064*/ 	.byte	0x03, 0x19
        /*0066*/ 	.short	0x0018


	//----- nvinfo : EIATTR_PARAM_CBANK
	.align		4
        /*0068*/ 	.byte	0x04, 0x0a
        /*006a*/ 	.short	(.L_111 - .L_110)
	.align		4
.L_110:
        /*006c*/ 	.word	index@(.nv.constant0._Z10swap_row_3PdS_ii)
        /*0070*/ 	.short	0x0380
        /*0072*/ 	.short	0x0018


	//----- nvinfo : EIATTR_SW_WAR
	.align		4
.L_111:
        /*0074*/ 	.byte	0x04, 0x36
        /*0076*/ 	.short	(.L_113 - .L_112)
.L_112:
        /*0078*/ 	.word	0x00000008
.L_113:


//--------------------- .nv.info._Z10swap_row_2PdS_iii --------------------------
	.section	.nv.info._Z10swap_row_2PdS_iii,"",@"SHT_CUDA_INFO"
	.sectionflags	@""
	.align	4


	//----- nvinfo : EIATTR_CUDA_API_VERSION
	.align		4
        /*0000*/ 	.byte	0x04, 0x37
        /*0002*/ 	.short	(.L_115 - .L_114)
.L_114:
        /*0004*/ 	.word	0x00000082


	//----- nvinfo : EIATTR_KPARAM_INFO
	.align		4
.L_115:
        /*0008*/ 	.byte	0x04, 0x17
        /*000a*/ 	.short	(.L_117 - .L_116)
.L_116:
        /*000c*/ 	.word	0x00000000
        /*0010*/ 	.short	0x0004
        /*0012*/ 	.short	0x0018
        /*0014*/ 	.byte	0x00, 0xf0, 0x11, 0x00


	//----- nvinfo : EIATTR_KPARAM_INFO
	.align		4
.L_117:
        /*0018*/ 	.byte	0x04, 0x17
        /*001a*/ 	.short	(.L_119 - .L_118)
.L_118:
        /*001c*/ 	.word	0x00000000
        /*0020*/ 	.short	0x0003
        /*0022*/ 	.short	0x0014
        /*0024*/ 	.byte	0x00, 0xf0, 0x11, 0x00


	//----- nvinfo : EIATTR_KPARAM_INFO
	.align		4
.L_119:
        /*0028*/ 	.byte	0x04, 0x17
        /*002a*/ 	.short	(.L_121 - .L_120)
.L_120:
        /*002c*/ 	.word	0x00000000
        /*0030*/ 	.short	0x0002
        /*0032*/ 	.short	0x0010
        /*0034*/ 	.byte	0x00, 0xf0, 0x11, 0x00


	//----- nvinfo : EIATTR_KPARAM_INFO
	.align		4
.L_121:
        /*0038*/ 	.byte	0x04, 0x17
        /*003a*/ 	.short	(.L_123 - .L_122)
.L_122:
        /*003c*/ 	.word	0x00000000
        /*0040*/ 	.short	0x0001
        /*0042*/ 	.short	0x0008
        /*0044*/ 	.byte	0x00, 0xf5, 0x21, 0x00


	//----- nvinfo : EIATTR_KPARAM_INFO
	.align		4
.L_123:
        /*0048*/ 	.byte	0x04, 0x17
        /*004a*/ 	.short	(.L_125 - .L_124)
.L_124:
        /*004c*/ 	.word	0x00000000
        /*0050*/ 	.short	0x0000
        /*0052*/ 	.short	0x0000
        /*0054*/ 	.byte	0x00, 0xf5, 0x21, 0x00


	//----- nvinfo : EIATTR_SPARSE_MMA_MASK
	.align		4
.L_125:
        /*0058*/ 	.byte	0x03, 0x50
        /*005a*/ 	.short	0x0000


	//----- nvinfo : EIATTR_MAXREG_COUNT
	.align		4
        /*005c*/ 	.byte	0x03, 0x1b
        /*005e*/ 	.short	0x00ff


	//----- nvinfo : EIATTR_MERCURY_ISA_VERSION
	.align		4
        /*0060*/ 	.byte	0x03, 0x5f
        /*0062*/ 	.short	0x0101


	//----- nvinfo : EIATTR_VRC_CTA_INIT_COUNT
	.align		4
        /*0064*/ 	.byte	0x02, 0x4a
	.zero		1
	.zero		1


	//----- nvinfo : EIATTR_EXIT_INSTR_OFFSETS
	.align		4
        /*0068*/ 	.byte	0x04, 0x1c
        /*006a*/ 	.short	(.L_127 - .L_126)


	//   ....[0]....
.L_126:
        /*006c*/ 	.word	0x00000070


	//   ....[1]....
        /*0070*/ 	.word	0x00000140


	//----- nvinfo : EIATTR_CBANK_PARAM_SIZE
	.align		4
.L_127:
        /*0074*/ 	.byte	0x03, 0x19
        /*0076*/ 	.short	0x001c


	//----- nvinfo : EIATTR_PARAM_CBANK
	.align		4
        /*0078*/ 	.byte	0x04, 0x0a
        /*007a*/ 	.short	(.L_129 - .L_128)
	.align		4
.L_128:
        /*007c*/ 	.word	index@(.nv.constant0._Z10swap_row_2PdS_iii)
        /*0080*/ 	.short	0x0380
        /*0082*/ 	.short	0x001c


	//----- nvinfo : EIATTR_SW_WAR
	.align		4
.L_129:
        /*0084*/ 	.byte	0x04, 0x36
        /*0086*/ 	.short	(.L_131 - .L_130)
.L_130:
        /*0088*/ 	.word	0x00000008
.L_131:


//--------------------- .nv.info._Z10swap_row_1PdS_ii --------------------------
	.section	.nv.info._Z10swap_row_1PdS_ii,"",@"SHT_CUDA_INFO"
	.sectionflags	@""
	.align	4


	//----- nvinfo : EIATTR_CUDA_API_VERSION
	.align		4
        /*0000*/ 	.byte	0x04, 0x37
        /*0002*/ 	.short	(.L_133 - .L_132)
.L_132:
        /*0004*/ 	.word	0x00000082


	//----- nvinfo : EIATTR_KPARAM_INFO
	.align		4
.L_133:
        /*0008*/ 	.byte	0x04, 0x17
        /*000a*/ 	.short	(.L_135 - .L_134)
.L_134:
        /*000c*/ 	.word	0x00000000
        /*0010*/ 	.short	0x0003
        /*0012*/ 	.short	0x0014
        /*0014*/ 	.byte	0x00, 0xf0, 0x11, 0x00


	//----- nvinfo : EIATTR_KPARAM_INFO
	.align		4
.L_135:
        /*0018*/ 	.byte	0x04, 0x17
        /*001a*/ 	.short	(.L_137 - .L_136)
.L_136:
        /*001c*/ 	.word	0x00000000
        /*0020*/ 	.short	0x0002
        /*0022*/ 	.short	0x0010
        /*0024*/ 	.byte	0x00, 0xf0, 0x11, 0x00


	//----- nvinfo : EIATTR_KPARAM_INFO
	.align		4
.L_137:
        /*0028*/ 	.byte	0x04, 0x17
        /*002a*/ 	.short	(.L_139 - .L_138)
.L_138:
        /*002c*/ 	.word	0x00000000
        /*0030*/ 	.short	0x0001
        /*0032*/ 	.short	0x0008
        /*0034*/ 	.byte	0x00, 0xf5, 0x21, 0x00


	//----- nvinfo : EIATTR_KPARAM_INFO
	.align		4
.L_139:
        /*0038*/ 	.byte	0x04, 0x17
        /*003a*/ 	.short	(.L_141 - .L_140)
.L_140:
        /*003c*/ 	.word	0x00000000
        /*0040*/ 	.short	0x0000
        /*0042*/ 	.short	0x0000
        /*0044*/ 	.byte	0x00, 0xf5, 0x21, 0x00


	//----- nvinfo : EIATTR_SPARSE_MMA_MASK
	.align		4
.L_141:
        /*0048*/ 	.byte	0x03, 0x50
        /*004a*/ 	.short	0x0000


	//----- nvinfo : EIATTR_MAXREG_COUNT
	.align		4
        /*004c*/ 	.byte	0x03, 0x1b
        /*004e*/ 	.short	0x00ff


	//----- nvinfo : EIATTR_MERCURY_ISA_VERSION
	.align		4
        /*0050*/ 	.byte	0x03, 0x5f
        /*0052*/ 	.short	0x0101


	//----- nvinfo : EIATTR_VRC_CTA_INIT_COUNT
	.align		4
        /*0054*/ 	.byte	0x02, 0x4a
	.zero		1
	.zero		1


	//----- nvinfo : EIATTR_EXIT_INSTR_OFFSETS
	.align		4
        /*0058*/ 	.byte	0x04, 0x1c
        /*005a*/ 	.short	(.L_143 - .L_142)


	//   ....[0]....
.L_142:
        /*005c*/ 	.word	0x00000070


	//   ....[1]....
        /*0060*/ 	.word	0x00000120


	//----- nvinfo : EIATTR_CBANK_PARAM_SIZE
	.align		4
.L_143:
        /*0064*/ 	.byte	0x03, 0x19
        /*0066*/ 	.short	0x0018


	//----- nvinfo : EIATTR_PARAM_CBANK
	.align		4
        /*0068*/ 	.byte	0x04, 0x0a
        /*006a*/ 	.short	(.L_145 - .L_144)
	.align		4
.L_144:
        /*006c*/ 	.word	index@(.nv.constant0._Z10swap_row_1PdS_ii)
        /*0070*/ 	.short	0x0380
        /*0072*/ 	.short	0x0018


	//----- nvinfo : EIATTR_SW_WAR
	.align		4
.L_145:
        /*0074*/ 	.byte	0x04, 0x36
        /*0076*/ 	.short	(.L_147 - .L_146)
.L_146:
        /*0078*/ 	.word	0x00000008
.L_147:


//--------------------- .nv.info._Z15copy_col_kernelPdS_ii --------------------------
	.section	.nv.info._Z15copy_col_kernelPdS_ii,"",@"SHT_CUDA_INFO"
	.sectionflags	@""
	.align	4


	//----- nvinfo : EIATTR_CUDA_API_VERSION
	.align		4
        /*0000*/ 	.byte	0x04, 0x37
        /*0002*/ 	.short	(.L_149 - .L_148)
.L_148:
        /*0004*/ 	.word	0x00000082


	//----- nvinfo : EIATTR_KPARAM_INFO
	.align		4
.L_149:
        /*0008*/ 	.byte	0x04, 0x17
        /*000a*/ 	.short	(.L_151 - .L_150)
.L_150:
        /*000c*/ 	.word	0x00000000
        /*0010*/ 	.short	0x0003
        /*0012*/ 	.short	0x0014
        /*0014*/ 	.byte	0x00, 0xf0, 0x11, 0x00


	//----- nvinfo : EIATTR_KPARAM_INFO
	.align		4
.L_151:
        /*0018*/ 	.byte	0x04, 0x17
        /*001a*/ 	.short	(.L_153 - .L_152)
.L_152:
        /*001c*/ 	.word	0x00000000
        /*0020*/ 	.short	0x0002
        /*0022*/ 	.short	0x0010
        /*0024*/ 	.byte	0x00, 0xf0, 0x11, 0x00


	//----- nvinfo : EIATTR_KPARAM_INFO
	.align		4
.L_153:
        /*0028*/ 	.byte	0x04, 0x17
        /*002a*/ 	.short	(.L_155 - .L_154)
.L_154:
        /*002c*/ 	.word	0x00000000
        /*0030*/ 	.short	0x0001
        /*0032*/ 	.short	0x0008
        /*0034*/ 	.byte	0x00, 0xf5, 0x21, 0x00


	//----- nvinfo : EIATTR_KPARAM_INFO
	.align		4
.L_155:
        /*0038*/ 	.byte	0x04, 0x17
        /*003a*/ 	.short	(.L_157 - .L_156)
.L_156:
        /*003c*/ 	.word	0x00000000
        /*0040*/ 	.short	0x0000
        /*0042*/ 	.short	0x0000
        /*0044*/ 	.byte	0x00, 0xf5, 0x21, 0x00


	//----- nvinfo : EIATTR_SPARSE_MMA_MASK
	.align		4
.L_157:
        /*0048*/ 	.byte	0x03, 0x50
        /*004a*/ 	.short	0x0000


	//----- nvinfo : EIATTR_MAXREG_COUNT
	.align		4
        /*004c*/ 	.byte	0x03, 0x1b
        /*004e*/ 	.short	0x00ff


	//----- nvinfo : EIATTR_MERCURY_ISA_VERSION
	.align		4
        /*0050*/ 	.byte	0x03, 0x5f
        /*0052*/ 	.short	0x0101


	//----- nvinfo : EIATTR_VRC_CTA_INIT_COUNT
	.align		4
        /*0054*/ 	.byte	0x02, 0x4a
	.zero		1
	.zero		1


	//----- nvinfo : EIATTR_EXIT_INSTR_OFFSETS
	.align		4
        /*0058*/ 	.byte	0x04, 0x1c
        /*005a*/ 	.short	(.L_159 - .L_158)


	//   ....[0]....
.L_158:
        /*005c*/ 	.word	0x00000070


	//   ....[1]....
        /*0060*/ 	.word	0x00000120


	//----- nvinfo : EIATTR_CBANK_PARAM_SIZE
	.align		4
.L_159:
        /*0064*/ 	.byte	0x03, 0x19
        /*0066*/ 	.short	0x0018


	//----- nvinfo : EIATTR_PARAM_CBANK
	.align		4
        /*0068*/ 	.byte	0x04, 0x0a
        /*006a*/ 	.short	(.L_161 - .L_160)
	.align		4
.L_160:
        /*006c*/ 	.word	index@(.nv.constant0._Z15copy_col_kernelPdS_ii)
        /*0070*/ 	.short	0x0380
        /*0072*/ 	.short	0x0018


	//----- nvinfo : EIATTR_SW_WAR
	.align		4
.L_161:
        /*0074*/ 	.byte	0x04, 0x36
        /*0076*/ 	.short	(.L_163 - .L_162)
.L_162:
        /*0078*/ 	.word	0x00000008
.L_163:


//--------------------- .nv.callgraph             --------------------------
	.section	.nv.callgraph,"",@"SHT_CUDA_CALLGRAPH"
	.align	4
	.sectionentsize	8
	.align		4
        /*0000*/ 	.word	0x00000000
	.align		4
        /*0004*/ 	.word	0xffffffff
	.align		4
        /*0008*/ 	.word	0x00000000
	.align		4
        /*000c*/ 	.word	0xfffffffe
	.align		4
        /*0010*/ 	.word	0x00000000
	.align		4
        /*0014*/ 	.word	0xfffffffd
	.align		4
        /*0018*/ 	.word	0x00000000
	.align		4
        /*001c*/ 	.word	0xfffffffc


//--------------------- .text._Z12pivot_to_onePdiS_i --------------------------
	.section	.text._Z12pivot_to_onePdiS_i,"ax",@progbits
	.align	128
        .global         _Z12pivot_to_onePdiS_i
        .type           _Z12pivot_to_onePdiS_i,@function
        .size           _Z12pivot_to_onePdiS_i,(.L_x_21 - _Z12pivot_to_onePdiS_i)
        .other          _Z12pivot_to_onePdiS_i,@"STO_CUDA_ENTRY STV_DEFAULT"
_Z12pivot_to_onePdiS_i:
.text._Z12pivot_to_onePdiS_i:
[----:B------:R-:W-:Y:S01]  /*0000*/  LDC R1, c[0x0][0x37c] ;  /* 0x0000df00ff017b82 */ /* 0x000fe20000000800 */
[----:B------:R-:W0:Y:S07]  /*0010*/  S2R R0, SR_TID.X ;  /* 0x0000000000007919 */ /* 0x000e2e0000002100 */
[----:B------:R-:W0:Y:S01]  /*0020*/  S2UR UR4, SR_CTAID.X ;  /* 0x00000000000479c3 */ /* 0x000e220000002500 */
[----:B------:R-:W1:Y:S07]  /*0030*/  LDCU UR6, c[0x0][0x388] ;  /* 0x00007100ff0677ac */ /* 0x000e6e0008000800 */
[----:B------:R-:W0:Y:S02]  /*0040*/  LDC R3, c[0x0][0x360] ;  /* 0x0000d800ff037b82 */ /* 0x000e240000000800 */
[----:B0-----:R-:W-:-:S05]  /*0050*/  IMAD R0, R3, UR4, R0 ;  /* 0x0000000403007c24 */ /* 0x001fca000f8e0200 */
[----:B-1----:R-:W-:-:S13]  /*0060*/  ISETP.GT.AND P0, PT, R0, UR6, PT ;  /* 0x0000000600007c0c */ /* 0x002fda000bf04270 */
[----:B------:R-:W-:Y:S05]  /*0070*/  @P0 EXIT ;  /* 0x000000000000094d */ /* 0x000fea0003800000 */
[----:B------:R-:W0:Y:S01]  /*0080*/  LDC R3, c[0x0][0x398] ;  /* 0x0000e600ff037b82 */ /* 0x000e220000000800 */
[----:B------:R-:W1:Y:S07]  /*0090*/  LDCU.64 UR4, c[0x0][0x358] ;  /* 0x00006b00ff0477ac */ /* 0x000e6e0008000a00 */
[----:B------:R-:W0:Y:S08]  /*00a0*/  LDC.64 R6, c[0x0][0x390] ;  /* 0x0000e400ff067b82 */ /* 0x000e300000000a00 */
[----:B------:R-:W2:Y:S01]  /*00b0*/  LDC.64 R4, c[0x0][0x380] ;  /* 0x0000e000ff047b82 */ /* 0x000ea20000000a00 */
[----:B0-----:R-:W-:-:S06]  /*00c0*/  IMAD.WIDE R6, R3, 0x8, R6 ;  /* 0x0000000803067825 */ /* 0x001fcc00078e0206 */
[----:B-1----:R-:W3:Y:S01]  /*00d0*/  LDG.E.64 R6, desc[UR4][R6.64] ;  /* 0x0000000406067981 */ /* 0x002ee2000c1e1b00 */
[----:B------:R-:W-:-:S04]  /*00e0*/  IMAD R3, R3, UR6, R3 ;  /* 0x0000000603037c24 */ /* 0x000fc8000f8e0203 */
[----:B------:R-:W-:-:S04]  /*00f0*/  IMAD.IADD R3, R0, 0x1, R3 ;  /* 0x0000000100037824 */ /* 0x000fc800078e0203 */
[----:B--2---:R-:W-:-:S05]  /*0100*/  IMAD.WIDE R4, R3, 0x8, R4 ;  /* 0x0000000803047825 */ /* 0x004fca00078e0204 */
[----:B------:R-:W2:Y:S01]  /*0110*/  LDG.E.64 R8, desc[UR4][R4.64] ;  /* 0x0000000404087981 */ /* 0x000ea2000c1e1b00 */
[----:B------:R-:W-:Y:S01]  /*0120*/  IMAD.MOV.U32 R2, RZ, RZ, 0x1 ;  /* 0x00000001ff027424 */ /* 0x000fe200078e00ff */
[----:B------:R-:W-:Y:S01]  /*0130*/  BSSY.RECONVERGENT B0, `(.L_x_0) ;  /* 0x0000012000007945 */ /* 0x000fe20003800200 */
[----:B---3--:R-:W0:Y:S01]  /*0140*/  MUFU.RCP64H R3, R7 ;  /* 0x0000000700037308 */ /* 0x008e220000001800 */
[----:B--2---:R-:W-:-:S03]  /*0150*/  FSETP.GEU.AND P1, PT, |R9|, 6.5827683646048100446e-37, PT ;  /* 0x036000000900780b */ /* 0x004fc60003f2e200 */
[----:B0-----:R-:W-:-:S08]  /*0160*/  DFMA R10, -R6, R2, 1 ;  /* 0x3ff00000060a742b */ /* 0x001fd00000000102 */
[----:B------:R-:W-:-:S08]  /*0170*/  DFMA R10, R10, R10, R10 ;  /* 0x0000000a0a0a722b */ /* 0x000fd0000000000a */
[----:B------:R-:W-:-:S08]  /*0180*/  DFMA R10, R2, R10, R2 ;  /* 0x0000000a020a722b */ /* 0x000fd00000000002 */
[----:B------:R-:W-:-:S08]  /*0190*/  DFMA R2, -R6, R10, 1 ;  /* 0x3ff000000602742b */ /* 0x000fd0000000010a */
[----:B------:R-:W-:-:S08]  /*01a0*/  DFMA R2, R10, R2, R10 ;  /* 0x000000020a02722b */ /* 0x000fd0000000000a */
[----:B------:R-:W-:-:S08]  /*01b0*/  DMUL R10, R8, R2 ;  /* 0x00000002080a7228 */ /* 0x000fd00000000000 */
[----:B------:R-:W-:-:S08]  /*01c0*/  DFMA R12, -R6, R10, R8 ;  /* 0x0000000a060c722b */ /* 0x000fd00000000108 */
[----:B------:R-:W-:-:S10]  /*01d0*/  DFMA R2, R2, R12, R10 ;  /* 0x0000000c0202722b */ /* 0x000fd4000000000a */
[----:B------:R-:W-:-:S05]  /*01e0*/  FFMA R0, RZ, R7, R3 ;  /* 0x00000007ff007223 */ /* 0x000fca0000000003 */
[----:B------:R-:W-:-:S13]  /*01f0*/  FSETP.GT.AND P0, PT, |R0|, 1.469367938527859385e-39, PT ;  /* 0x001000000000780b */ /* 0x000fda0003f04200 */
[----:B------:R-:W-:Y:S05]  /*0200*/  @P0 BRA P1, `(.L_x_1) ;  /* 0x0000000000100947 */ /* 0x000fea0000800000 */
[----:B------:R-:W-:-:S07]  /*0210*/  MOV R0, 0x230 ;  /* 0x0000023000007802 */ /* 0x000fce0000000f00 */
[----:B------:R-:W-:Y:S05]  /*0220*/  CALL.REL.NOINC `($__internal_0_$__cuda_sm20_div_rn_f64_full) ;  /* 0x0000000000147944 */ /* 0x000fea0003c00000 */
[----:B------:R-:W-:Y:S02]  /*0230*/  IMAD.MOV.U32 R2, RZ, RZ, R12 ;  /* 0x000000ffff027224 */ /* 0x000fe400078e000c */
[----:B------:R-:W-:-:S07]  /*0240*/  IMAD.MOV.U32 R3, RZ, RZ, R13 ;  /* 0x000000ffff037224 */ /* 0x000fce00078e000d */
.L_x_1:
[----:B------:R-:W-:Y:S05]  /*0250*/  BSYNC.RECONVERGENT B0 ;  /* 0x0000000000007941 */ /* 0x000fea0003800200 */
.L_x_0:
[----:B------:R-:W-:Y:S01]  /*0260*/  STG.E.64 desc[UR4][R4.64], R2 ;  /* 0x0000000204007986 */ /* 0x000fe2000c101b04 */
[----:B------:R-:W-:Y:S05]  /*0270*/  EXIT ;  /* 0x000000000000794d */ /* 0x000fea0003800000 */
        .weak           $__internal_0_$__cuda_sm20_div_rn_f64_full
        .type           $__internal_0_$__cuda_sm20_div_rn_f64_full,@function
        .size           $__internal_0_$__cuda_sm20_div_rn_f64_full,(.L_x_21 - $__internal_0_$__cuda_sm20_div_rn_f64_full)
$__internal_0_$__cuda_sm20_div_rn_f64_full:
[C---:B------:R-:W-:Y:S01]  /*0280*/  FSETP.GEU.AND P0, PT, |R7|.reuse, 1.469367938527859385e-39, PT ;  /* 0x001000000700780b */ /* 0x040fe20003f0e200 */
[----:B------:R-:W-:Y:S01]  /*0290*/  IMAD.MOV.U32 R16, RZ, RZ, 0x1 ;  /* 0x00000001ff107424 */ /* 0x000fe200078e00ff */
[----:B------:R-:W-:Y:S01]  /*02a0*/  LOP3.LUT R2, R7, 0x800fffff, RZ, 0xc0, !PT ;  /* 0x800fffff07027812 */ /* 0x000fe200078ec0ff */
[----:B------:R-:W-:Y:S01]  /*02b0*/  BSSY.RECONVERGENT B1, `(.L_x_2) ;  /* 0x0000055000017945 */ /* 0x000fe20003800200 */
[C---:B------:R-:W-:Y:S02]  /*02c0*/  FSETP.GEU.AND P2, PT, |R9|.reuse, 1.469367938527859385e-39, PT ;  /* 0x001000000900780b */ /* 0x040fe40003f4e200 */
[----:B------:R-:W-:Y:S01]  /*02d0*/  LOP3.LUT R3, R2, 0x3ff00000, RZ, 0xfc, !PT ;  /* 0x3ff0000002037812 */ /* 0x000fe200078efcff */
[----:B------:R-:W-:Y:S01]  /*02e0*/  IMAD.MOV.U32 R2, RZ, RZ, R6 ;  /* 0x000000ffff027224 */ /* 0x000fe200078e0006 */
[----:B------:R-:W-:Y:S02]  /*02f0*/  LOP3.LUT R12, R9, 0x7ff00000, RZ, 0xc0, !PT ;  /* 0x7ff00000090c7812 */ /* 0x000fe400078ec0ff */
[----:B------:R-:W-:-:S03]  /*0300*/  LOP3.LUT R15, R7, 0x7ff00000, RZ, 0xc0, !PT ;  /* 0x7ff00000070f7812 */ /* 0x000fc600078ec0ff */
[----:B------:R-:W-:Y:S01]  /*0310*/  @!P0 DMUL R2, R6, 8.98846567431157953865e+307 ;  /* 0x7fe0000006028828 */ /* 0x000fe20000000000 */
[----:B------:R-:W-:-:S03]  /*0320*/  ISETP.GE.U32.AND P1, PT, R12, R15, PT ;  /* 0x0000000f0c00720c */ /* 0x000fc60003f26070 */
[----:B------:R-:W-:Y:S01]  /*0330*/  @!P2 LOP3.LUT R13, R7, 0x7ff00000, RZ, 0xc0, !PT ;  /* 0x7ff00000070da812 */ /* 0x000fe200078ec0ff */
[----:B------:R-:W-:Y:S01]  /*0340*/  @!P2 IMAD.MOV.U32 R18, RZ, RZ, RZ ;  /* 0x000000ffff12a224 */ /* 0x000fe200078e00ff */
[----:B------:R-:W0:Y:S02]  /*0350*/  MUFU.RCP64H R17, R3 ;  /* 0x0000000300117308 */ /* 0x000e240000001800 */
[----:B------:R-:W-:Y:S01]  /*0360*/  @!P2 ISETP.GE.U32.AND P3, PT, R12, R13, PT ;  /* 0x0000000d0c00a20c */ /* 0x000fe20003f66070 */
[----:B------:R-:W-:-:S05]  /*0370*/  IMAD.MOV.U32 R13, RZ, RZ, 0x1ca00000 ;  /* 0x1ca00000ff0d7424 */ /* 0x000fca00078e00ff */
[----:B------:R-:W-:-:S04]  /*0380*/  @!P2 SEL R19, R13, 0x63400000, !P3 ;  /* 0x634000000d13a807 */ /* 0x000fc80005800000 */
[----:B------:R-:W-:-:S04]  /*0390*/  @!P2 LOP3.LUT R19, R19, 0x80000000, R9, 0xf8, !PT ;  /* 0x800000001313a812 */ /* 0x000fc800078ef809 */
[----:B------:R-:W-:Y:S01]  /*03a0*/  @!P2 LOP3.LUT R19, R19, 0x100000, RZ, 0xfc, !PT ;  /* 0x001000001313a812 */ /* 0x000fe200078efcff */
[----:B0-----:R-:W-:-:S08]  /*03b0*/  DFMA R10, R16, -R2, 1 ;  /* 0x3ff00000100a742b */ /* 0x001fd00000000802 */
[----:B------:R-:W-:-:S08]  /*03c0*/  DFMA R10, R10, R10, R10 ;  /* 0x0000000a0a0a722b */ /* 0x000fd0000000000a */
[----:B------:R-:W-:Y:S01]  /*03d0*/  DFMA R16, R16, R10, R16 ;  /* 0x0000000a1010722b */ /* 0x000fe20000000010 */
[----:B------:R-:W-:Y:S01]  /*03e0*/  SEL R11, R13, 0x63400000, !P1 ;  /* 0x634000000d0b7807 */ /* 0x000fe20004800000 */
[----:B------:R-:W-:-:S03]  /*03f0*/  IMAD.MOV.U32 R10, RZ, RZ, R8 ;  /* 0x000000ffff0a7224 */ /* 0x000fc600078e0008 */
[----:B------:R-:W-:-:S03]  /*0400*/  LOP3.LUT R11, R11, 0x800fffff, R9, 0xf8, !PT ;  /* 0x800fffff0b0b7812 */ /* 0x000fc600078ef809 */
[----:B------:R-:W-:-:S03]  /*0410*/  DFMA R20, R16, -R2, 1 ;  /* 0x3ff000001014742b */ /* 0x000fc60000000802 */
[----:B------:R-:W-:-:S05]  /*0420*/  @!P2 DFMA R10, R10, 2, -R18 ;  /* 0x400000000a0aa82b */ /* 0x000fca0000000812 */
[----:B------:R-:W-:Y:S01]  /*0430*/  DFMA R16, R16, R20, R16 ;  /* 0x000000141010722b */ /* 0x000fe20000000010 */
[----:B------:R-:W-:Y:S02]  /*0440*/  IMAD.MOV.U32 R21, RZ, RZ, R12 ;  /* 0x000000ffff157224 */ /* 0x000fe400078e000c */
[----:B------:R-:W-:Y:S01]  /*0450*/  IMAD.MOV.U32 R20, RZ, RZ, R15 ;  /* 0x000000ffff147224 */ /* 0x000fe200078e000f */
[----:B------:R-:W-:Y:S02]  /*0460*/  @!P0 LOP3.LUT R20, R3, 0x7ff00000, RZ, 0xc0, !PT ;  /* 0x7ff0000003148812 */ /* 0x000fe400078ec0ff */
[----:B------:R-:W-:Y:S02]  /*0470*/  @!P2 LOP3.LUT R21, R11, 0x7ff00000, RZ, 0xc0, !PT ;  /* 0x7ff000000b15a812 */ /* 0x000fe400078ec0ff */
[----:B------:R-:W-:Y:S01]  /*0480*/  DMUL R18, R16, R10 ;  /* 0x0000000a10127228 */ /* 0x000fe20000000000 */
[----:B------:R-:W-:Y:S02]  /*0490*/  VIADD R23, R20, 0xffffffff ;  /* 0xffffffff14177836 */ /* 0x000fe40000000000 */
[----:B------:R-:W-:-:S05]  /*04a0*/  VIADD R22, R21, 0xffffffff ;  /* 0xffffffff15167836 */ /* 0x000fca0000000000 */
[----:B------:R-:W-:Y:S01]  /*04b0*/  DFMA R14, R18, -R2, R10 ;  /* 0x80000002120e722b */ /* 0x000fe2000000000a */
[----:B------:R-:W-:-:S04]  /*04c0*/  ISETP.GT.U32.AND P0, PT, R22, 0x7feffffe, PT ;  /* 0x7feffffe1600780c */ /* 0x000fc80003f04070 */
[----:B------:R-:W-:-:S03]  /*04d0*/  ISETP.GT.U32.OR P0, PT, R23, 0x7feffffe, P0 ;  /* 0x7feffffe1700780c */ /* 0x000fc60000704470 */
[----:B------:R-:W-:-:S10]  /*04e0*/  DFMA R14, R16, R14, R18 ;  /* 0x0000000e100e722b */ /* 0x000fd40000000012 */
[----:B------:R-:W-:Y:S05]  /*04f0*/  @P0 BRA `(.L_x_3) ;  /* 0x00000000006c0947 */ /* 0x000fea0003800000 */
[----:B------:R-:W-:-:S04]  /*0500*/  LOP3.LUT R9, R7, 0x7ff00000, RZ, 0xc0, !PT ;  /* 0x7ff0000007097812 */ /* 0x000fc800078ec0ff */
[CC--:B------:R-:W-:Y:S02]  /*0510*/  VIADDMNMX R8, R12.reuse, -R9.reuse, 0xb9600000, !PT ;  /* 0xb96000000c087446 */ /* 0x0c0fe40007800909 */
[----:B------:R-:W-:Y:S02]  /*0520*/  ISETP.GE.U32.AND P0, PT, R12, R9, PT ;  /* 0x000000090c00720c */ /* 0x000fe40003f06070 */
[----:B------:R-:W-:Y:S02]  /*0530*/  VIMNMX R8, PT, PT, R8, 0x46a00000, PT ;  /* 0x46a0000008087848 */ /* 0x000fe40003fe0100 */
[----:B------:R-:W-:-:S05]  /*0540*/  SEL R13, R13, 0x63400000, !P0 ;  /* 0x634000000d0d7807 */ /* 0x000fca0004000000 */
[----:B------:R-:W-:Y:S02]  /*0550*/  IMAD.IADD R16, R8, 0x1, -R13 ;  /* 0x0000000108107824 */ /* 0x000fe400078e0a0d */
[----:B------:R-:W-:Y:S02]  /*0560*/  IMAD.MOV.U32 R8, RZ, RZ, RZ ;  /* 0x000000ffff087224 */ /* 0x000fe400078e00ff */
[----:B------:R-:W-:-:S06]  /*0570*/  VIADD R9, R16, 0x7fe00000 ;  /* 0x7fe0000010097836 */ /* 0x000fcc0000000000 */
[----:B------:R-:W-:-:S10]  /*0580*/  DMUL R12, R14, R8 ;  /* 0x000000080e0c7228 */ /* 0x000fd40000000000 */
[----:B------:R-:W-:-:S13]  /*0590*/  FSETP.GTU.AND P0, PT, |R13|, 1.469367938527859385e-39, PT ;  /* 0x001000000d00780b */ /* 0x000fda0003f0c200 */
[----:B------:R-:W-:Y:S05]  /*05a0*/  @P0 BRA `(.L_x_4) ;  /* 0x0000000000940947 */ /* 0x000fea0003800000 */
[----:B------:R-:W-:Y:S01]  /*05b0*/  DFMA R2, R14, -R2, R10 ;  /* 0x800000020e02722b */ /* 0x000fe2000000000a */
[----:B------:R-:W-:-:S09]  /*05c0*/  IMAD.MOV.U32 R8, RZ, RZ, RZ ;  /* 0x000000ffff087224 */ /* 0x000fd200078e00ff */
[C---:B------:R-:W-:Y:S02]  /*05d0*/  FSETP.NEU.AND P0, PT, R3.reuse, RZ, PT ;  /* 0x000000ff0300720b */ /* 0x040fe40003f0d000 */
[----:B------:R-:W-:-:S04]  /*05e0*/  LOP3.LUT R7, R3, 0x80000000, R7, 0x48, !PT ;  /* 0x8000000003077812 */ /* 0x000fc800078e4807 */
[----:B------:R-:W-:-:S07]  /*05f0*/  LOP3.LUT R9, R7, R9, RZ, 0xfc, !PT ;  /* 0x0000000907097212 */ /* 0x000fce00078efcff */
[----:B------:R-:W-:Y:S05]  /*0600*/  @!P0 BRA `(.L_x_4) ;  /* 0x00000000007c8947 */ /* 0x000fea0003800000 */
[----:B------:R-:W-:Y:S01]  /*0610*/  IMAD.MOV R3, RZ, RZ, -R16 ;  /* 0x000000ffff037224 */ /* 0x000fe200078e0a10 */
[----:B------:R-:W-:Y:S01]  /*0620*/  DMUL.RP R8, R14, R8 ;  /* 0x000000080e087228 */ /* 0x000fe20000008000 */
[----:B------:R-:W-:-:S06]  /*0630*/  IMAD.MOV.U32 R2, RZ, RZ, RZ ;  /* 0x000000ffff027224 */ /* 0x000fcc00078e00ff */
[----:B------:R-:W-:-:S03]  /*0640*/  DFMA R2, R12, -R2, R14 ;  /* 0x800000020c02722b */ /* 0x000fc6000000000e */
[----:B------:R-:W-:-:S03]  /*0650*/  LOP3.LUT R7, R9, R7, RZ, 0x3c, !PT ;  /* 0x0000000709077212 */ /* 0x000fc600078e3cff */
[----:B------:R-:W-:-:S04]  /*0660*/  IADD3 R2, PT, PT, -R16, -0x43300000, RZ ;  /* 0xbcd0000010027810 */ /* 0x000fc80007ffe1ff */
[----:B------:R-:W-:-:S04]  /*0670*/  FSETP.NEU.AND P0, PT, |R3|, R2, PT ;  /* 0x000000020300720b */ /* 0x000fc80003f0d200 */
[----:B------:R-:W-:Y:S02]  /*0680*/  FSEL R12, R8, R12, !P0 ;  /* 0x0000000c080c7208 */ /* 0x000fe40004000000 */
[----:B------:R-:W-:Y:S01]  /*0690*/  FSEL R13, R7, R13, !P0 ;  /* 0x0000000d070d7208 */ /* 0x000fe20004000000 */
[----:B------:R-:W-:Y:S06]  /*06a0*/  BRA `(.L_x_4) ;  /* 0x0000000000547947 */ /* 0x000fec0003800000 */
.L_x_3:
[----:B------:R-:W-:-:S14]  /*06b0*/  DSETP.NAN.AND P0, PT, R8, R8, PT ;  /* 0x000000080800722a */ /* 0x000fdc0003f08000 */
[----:B------:R-:W-:Y:S05]  /*06c0*/  @P0 BRA `(.L_x_5) ;  /* 0x0000000000440947 */ /* 0x000fea0003800000 */
[----:B------:R-:W-:-:S14]  /*06d0*/  DSETP.NAN.AND P0, PT, R6, R6, PT ;  /* 0x000000060600722a */ /* 0x000fdc0003f08000 */
[----:B------:R-:W-:Y:S05]  /*06e0*/  @P0 BRA `(.L_x_6) ;  /* 0x0000000000300947 */ /* 0x000fea0003800000 */
[----:B------:R-:W-:Y:S01]  /*06f0*/  ISETP.NE.AND P0, PT, R21, R20, PT ;  /* 0x000000141500720c */ /* 0x000fe20003f05270 */
[----:B------:R-:W-:Y:S02]  /*0700*/  IMAD.MOV.U32 R12, RZ, RZ, 0x0 ;  /* 0x00000000ff0c7424 */ /* 0x000fe400078e00ff */
[----:B------:R-:W-:-:S10]  /*0710*/  IMAD.MOV.U32 R13, RZ, RZ, -0x80000 ;  /* 0xfff80000ff0d7424 */ /* 0x000fd400078e00ff */
[----:B------:R-:W-:Y:S05]  /*0720*/  @!P0 BRA `(.L_x_4) ;  /* 0x0000000000348947 */ /* 0x000fea0003800000 */
[----:B------:R-:W-:Y:S02]  /*0730*/  ISETP.NE.AND P0, PT, R21, 0x7ff00000, PT ;  /* 0x7ff000001500780c */ /* 0x000fe40003f05270 */
[----:B------:R-:W-:Y:S02]  /*0740*/  LOP3.LUT R13, R9, 0x80000000, R7, 0x48, !PT ;  /* 0x80000000090d7812 */ /* 0x000fe400078e4807 */
[----:B------:R-:W-:-:S13]  /*0750*/  ISETP.EQ.OR P0, PT, R20, RZ, !P0 ;  /* 0x000000ff1400720c */ /* 0x000fda0004702670 */
[----:B------:R-:W-:Y:S01]  /*0760*/  @P0 LOP3.LUT R2, R13, 0x7ff00000, RZ, 0xfc, !PT ;  /* 0x7ff000000d020812 */ /* 0x000fe200078efcff */
[----:B------:R-:W-:Y:S02]  /*0770*/  @!P0 IMAD.MOV.U32 R12, RZ, RZ, RZ ;  /* 0x000000ffff0c8224 */ /* 0x000fe400078e00ff */
[----:B------:R-:W-:Y:S02]  /*0780*/  @P0 IMAD.MOV.U32 R12, RZ, RZ, RZ ;  /* 0x000000ffff0c0224 */ /* 0x000fe400078e00ff */
[----:B------:R-:W-:Y:S01]  /*0790*/  @P0 IMAD.MOV.U32 R13, RZ, RZ, R2 ;  /* 0x000000ffff0d0224 */ /* 0x000fe200078e0002 */
[----:B------:R-:W-:Y:S06]  /*07a0*/  BRA `(.L_x_4) ;  /* 0x0000000000147947 */ /* 0x000fec0003800000 */
.L_x_6:
[----:B------:R-:W-:Y:S01]  /*07b0*/  LOP3.LUT R13, R7, 0x80000, RZ, 0xfc, !PT ;  /* 0x00080000070d7812 */ /* 0x000fe200078efcff */
[----:B------:R-:W-:Y:S01]  /*07c0*/  IMAD.MOV.U32 R12, RZ, RZ, R6 ;  /* 0x000000ffff0c7224 */ /* 0x000fe200078e0006 */
[----:B------:R-:W-:Y:S06]  /*07d0*/  BRA `(.L_x_4) ;  /* 0x0000000000087947 */ /* 0x000fec0003800000 */
.L_x_5:
[----:B------:R-:W-:Y:S01]  /*07e0*/  LOP3.LUT R13, R9, 0x80000, RZ, 0xfc, !PT ;  /* 0x00080000090d7812 */ /* 0x000fe200078efcff */
[----:B------:R-:W-:-:S07]  /*07f0*/  IMAD.MOV.U32 R12, RZ, RZ, R8 ;  /* 0x000000ffff0c7224 */ /* 0x000fce00078e0008 */
.L_x_4:
[----:B------:R-:W-:Y:S05]  /*0800*/  BSYNC.RECONVERGENT B1 ;  /* 0x0000000000017941 */ /* 0x000fea0003800200 */
.L_x_2:
[----:B------:R-:W-:Y:S02]  /*0810*/  IMAD.MOV.U32 R2, RZ, RZ, R0 ;  /* 0x000000ffff027224 */ /* 0x000fe400078e0000 */
[----:B------:R-:W-:-:S04]  /*0820*/  IMAD.MOV.U32 R3, RZ, RZ, 0x0 ;  /* 0x00000000ff037424 */ /* 0x000fc800078e00ff */
[----:B------:R-:W-:Y:S05]  /*0830*/  RET.REL.NODEC R2 `(_Z12pivot_to_onePdiS_i) ;  /* 0xfffffff402f07950 */ /* 0x000fea0003c3ffff */
.L_x_7:
[----:B------:R-:W-:-:S00]  /*0840*/  BRA `(.L_x_7) ;  /* 0xfffffffc00fc7947 */ /* 0x000fc0000383ffff */
[----:B------:R-:W-:-:S00]  /*0850*/  NOP ;  /* 0x0000000000007918 */ /* 0x000fc00000000000 */
        /* <DEDUP_REMOVED lines=10> */
.L_x_21:


//--------------------- .text._Z20gaussian_eliminationPdS_ii --------------------------
	.section	.text._Z20gaussian_eliminationPdS_ii,"ax",@progbits
	.align	128
        .global         _Z20gaussian_eliminationPdS_ii
        .type           _Z20gaussian_eliminationPdS_ii,@function
        .size           _Z20gaussian_eliminationPdS_ii,(.L_x_24 - _Z20gaussian_eliminationPdS_ii)
        .other          _Z20gaussian_eliminationPdS_ii,@"STO_CUDA_ENTRY STV_DEFAULT"
_Z20gaussian_eliminationPdS_ii:
.text._Z20gaussian_eliminationPdS_ii:
[----:B------:R-:W-:Y:S01]  /*0000*/  LDC R1, c[0x0][0x37c] ;  /* 0x0000df00ff017b82 */ /* 0x000fe20000000800 */
[----:B------:R-:W0:Y:S01]  /*0010*/  S2R R5, SR_CTAID.Y ;  /* 0x0000000000057919 */ /* 0x000e220000002600 */
[----:B------:R-:W1:Y:S01]  /*0020*/  LDCU.64 UR8, c[0x0][0x390] ;  /* 0x00007200ff0877ac */ /* 0x000e620008000a00 */
[----:B------:R-:W0:Y:S01]  /*0030*/  S2R R2, SR_TID.Y ;  /* 0x0000000000027919 */ /* 0x000e220000002200 */
[----:B------:R-:W2:Y:S01]  /*0040*/  S2R R0, SR_CTAID.X ;  /* 0x0000000000007919 */ /* 0x000ea20000002500 */
[----:B------:R-:W2:Y:S01]  /*0050*/  S2R R3, SR_TID.X ;  /* 0x0000000000037919 */ /* 0x000ea20000002100 */
[----:B0-----:R-:W-:-:S05]  /*0060*/  IMAD R5, R5, 0x10, R2 ;  /* 0x0000001005057824 */ /* 0x001fca00078e0202 */
[----:B-1----:R-:W-:Y:S01]  /*0070*/  ISETP.NE.AND P1, PT, R5, UR9, PT ;  /* 0x0000000905007c0c */ /* 0x002fe2000bf25270 */
[----:B--2---:R-:W-:-:S03]  /*0080*/  IMAD R0, R0, 0x10, R3 ;  /* 0x0000001000007824 */ /* 0x004fc600078e0203 */
[----:B------:R-:W-:Y:S02]  /*0090*/  ISETP.LT.AND P1, PT, R5, UR8, P1 ;  /* 0x0000000805007c0c */ /* 0x000fe40008f21270 */
[----:B------:R-:W-:-:S04]  /*00a0*/  ISETP.GE.AND P0, PT, R0, UR9, PT ;  /* 0x0000000900007c0c */ /* 0x000fc8000bf06270 */
[----:B------:R-:W-:-:S04]  /*00b0*/  ISETP.LE.AND P0, PT, R0, UR8, P0 ;  /* 0x0000000800007c0c */ /* 0x000fc80008703270 */
[----:B------:R-:W-:-:S13]  /*00c0*/  PLOP3.LUT P0, PT, P1, P0, PT, 0x80, 0x8 ;  /* 0x000000000008781c */ /* 0x000fda0000f01070 */
[----:B------:R-:W-:Y:S05]  /*00d0*/  @!P0 EXIT ;  /* 0x000000000000894d */ /* 0x000fea0003800000 */
[----:B------:R-:W0:Y:S01]  /*00e0*/  LDC.64 R2, c[0x0][0x388] ;  /* 0x0000e200ff027b82 */ /* 0x000e220000000a00 */
[----:B------:R-:W1:Y:S01]  /*00f0*/  LDCU.64 UR6, c[0x0][0x358] ;  /* 0x00006b00ff0677ac */ /* 0x000e620008000a00 */
[----:B------:R-:W-:Y:S01]  /*0100*/  IMAD R11, R5, UR8, R5 ;  /* 0x00000008050b7c24 */ /* 0x000fe2000f8e0205 */
[----:B------:R-:W-:-:S04]  /*0110*/  UIMAD UR4, UR9, UR8, UR9 ;  /* 0x00000008090472a4 */ /* 0x000fc8000f8e0209 */
[C---:B------:R-:W-:Y:S01]  /*0120*/  IADD3 R11, PT, PT, R0.reuse, R11, RZ ;  /* 0x0000000b000b7210 */ /* 0x040fe20007ffe0ff */
[----:B------:R-:W2:Y:S01]  /*0130*/  LDC.64 R6, c[0x0][0x380] ;  /* 0x0000e000ff067b82 */ /* 0x000ea20000000a00 */
[----:B------:R-:W-:Y:S01]  /*0140*/  IADD3 R9, PT, PT, R0, UR4, RZ ;  /* 0x0000000400097c10 */ /* 0x000fe2000fffe0ff */
[----:B0-----:R-:W-:-:S06]  /*0150*/  IMAD.WIDE.U32 R2, R5, 0x8, R2 ;  /* 0x0000000805027825 */ /* 0x001fcc00078e0002 */
[----:B-1----:R-:W3:Y:S01]  /*0160*/  LDG.E.64 R2, desc[UR6][R2.64] ;  /* 0x0000000602027981 */ /* 0x002ee2000c1e1b00 */
[----:B--2---:R-:W-:-:S04]  /*0170*/  IMAD.WIDE R4, R9, 0x8, R6 ;  /* 0x0000000809047825 */ /* 0x004fc800078e0206 */
[----:B------:R-:W-:Y:S02]  /*0180*/  IMAD.WIDE.U32 R6, R11, 0x8, R6 ;  /* 0x000000080b067825 */ /* 0x000fe400078e0006 */
[----:B------:R-:W3:Y:S04]  /*0190*/  LDG.E.64 R4, desc[UR6][R4.64] ;  /* 0x0000000604047981 */ /* 0x000ee8000c1e1b00 */
[----:B------:R-:W3:Y:S02]  /*01a0*/  LDG.E.64 R8, desc[UR6][R6.64] ;  /* 0x0000000606087981 */ /* 0x000ee4000c1e1b00 */
[----:B---3--:R-:W-:-:S07]  /*01b0*/  DFMA R8, -R2, R4, R8 ;  /* 0x000000040208722b */ /* 0x008fce0000000108 */
[----:B------:R-:W-:Y:S01]  /*01c0*/  STG.E.64 desc[UR6][R6.64], R8 ;  /* 0x0000000806007986 */ /* 0x000fe2000c101b06 */
[----:B------:R-:W-:Y:S05]  /*01d0*/  EXIT ;  /* 0x000000000000794d */ /* 0x000fea0003800000 */
.L_x_8:
        /* <DEDUP_REMOVED lines=10> */
.L_x_24:


//--------------------- .text._Z8make_mulPdS_ii   --------------------------
	.section	.text._Z8make_mulPdS_ii,"ax",@progbits
	.align	128
        .global         _Z8make_mulPdS_ii
        .type           _Z8make_mulPdS_ii,@function
        .size           _Z8make_mulPdS_ii,(.L_x_22 - _Z8make_mulPdS_ii)
        .other          _Z8make_mulPdS_ii,@"STO_CUDA_ENTRY STV_DEFAULT"
_Z8make_mulPdS_ii:
.text._Z8make_mulPdS_ii:
[----:B------:R-:W-:Y:S01]  /*0000*/  LDC R1, c[0x0][0x37c] ;  /* 0x0000df00ff017b82 */ /* 0x000fe20000000800 */
[----:B------:R-:W0:Y:S07]  /*0010*/  S2R R0, SR_TID.X ;  /* 0x0000000000007919 */ /* 0x000e2e0000002100 */
[----:B------:R-:W0:Y:S01]  /*0020*/  S2UR UR4, SR_CTAID.X ;  /* 0x00000000000479c3 */ /* 0x000e220000002500 */
[----:B------:R-:W1:Y:S07]  /*0030*/  LDCU UR6, c[0x0][0x390] ;  /* 0x00007200ff0677ac */ /* 0x000e6e0008000800 */
[----:B------:R-:W0:Y:S02]  /*0040*/  LDC R3, c[0x0][0x360] ;  /* 0x0000d800ff037b82 */ /* 0x000e240000000800 */
[----:B0-----:R-:W-:-:S05]  /*0050*/  IMAD R0, R3, UR4, R0 ;  /* 0x0000000403007c24 */ /* 0x001fca000f8e0200 */
[----:B-1----:R-:W-:-:S13]  /*0060*/  ISETP.GE.AND P0, PT, R0, UR6, PT ;  /* 0x0000000600007c0c */ /* 0x002fda000bf06270 */
[----:B------:R-:W-:Y:S05]  /*0070*/  @P0 EXIT ;  /* 0x000000000000094d */ /* 0x000fea0003800000 */
[----:B------:R-:W0:Y:S01]  /*0080*/  LDC R3, c[0x0][0x394] ;  /* 0x0000e500ff037b82 */ /* 0x000e220000000800 */
[----:B------:R-:W1:Y:S07]  /*0090*/  LDCU.64 UR4, c[0x0][0x358] ;  /* 0x00006b00ff0477ac */ /* 0x000e6e0008000a00 */
[----:B------:R-:W2:Y:S01]  /*00a0*/  LDC.64 R6, c[0x0][0x380] ;  /* 0x0000e000ff067b82 */ /* 0x000ea20000000a00 */
[----:B0-----:R-:W-:-:S04]  /*00b0*/  IMAD R2, R3, UR6, R3 ;  /* 0x0000000603027c24 */ /* 0x001fc8000f8e0203 */
[----:B------:R-:W-:-:S04]  /*00c0*/  IMAD.IADD R5, R2, 0x1, R3 ;  /* 0x0000000102057824 */ /* 0x000fc800078e0203 */
[----:B--2---:R-:W-:-:S06]  /*00d0*/  IMAD.WIDE R4, R5, 0x8, R6 ;  /* 0x0000000805047825 */ /* 0x004fcc00078e0206 */
[----:B-1----:R-:W2:Y:S01]  /*00e0*/  LDG.E.64 R4, desc[UR4][R4.64] ;  /* 0x0000000404047981 */ /* 0x002ea2000c1e1b00 */
[----:B------:R-:W-:-:S04]  /*00f0*/  IMAD R2, R0, UR6, R0 ;  /* 0x0000000600027c24 */ /* 0x000fc8000f8e0200 */
[----:B------:R-:W-:-:S04]  /*0100*/  IMAD.IADD R3, R2, 0x1, R3 ;  /* 0x0000000102037824 */ /* 0x000fc800078e0203 */
[----:B------:R-:W-:-:S06]  /*0110*/  IMAD.WIDE R6, R3, 0x8, R6 ;  /* 0x0000000803067825 */ /* 0x000fcc00078e0206 */
[----:B------:R-:W3:Y:S01]  /*0120*/  LDG.E.64 R6, desc[UR4][R6.64] ;  /* 0x0000000406067981 */ /* 0x000ee2000c1e1b00 */
[----:B------:R-:W-:Y:S01]  /*0130*/  IMAD.MOV.U32 R2, RZ, RZ, 0x1 ;  /* 0x00000001ff027424 */ /* 0x000fe200078e00ff */
[----:B------:R-:W-:Y:S01]  /*0140*/  BSSY.RECONVERGENT B0, `(.L_x_9) ;  /* 0x0000010000007945 */ /* 0x000fe20003800200 */
[----:B--2---:R-:W0:Y:S01]  /*0150*/  MUFU.RCP64H R3, R5 ;  /* 0x0000000500037308 */ /* 0x004e220000001800 */
[----:B---3--:R-:W-:-:S03]  /*0160*/  FSETP.GEU.AND P1, PT, |R7|, 6.5827683646048100446e-37, PT ;  /* 0x036000000700780b */ /* 0x008fc60003f2e200 */
        /* <DEDUP_REMOVED lines=12> */
[----:B------:R-:W-:Y:S05]  /*0230*/  CALL.REL.NOINC `($__internal_1_$__cuda_sm20_div_rn_f64_full) ;  /* 0x0000000000147944 */ /* 0x000fea0003c00000 */
.L_x_10:
[----:B------:R-:W-:Y:S05]  /*0240*/  BSYNC.RECONVERGENT B0 ;  /* 0x0000000000007941 */ /* 0x000fea0003800200 */
.L_x_9:
[----:B------:R-:W0:Y:S02]  /*0250*/  LDC.64 R4, c[0x0][0x388] ;  /* 0x0000e200ff047b82 */ /* 0x000e240000000a00 */
[----:B0-----:R-:W-:-:S05]  /*0260*/  IMAD.WIDE R4, R0, 0x8, R4 ;  /* 0x0000000800047825 */ /* 0x001fca00078e0204 */
[----:B------:R-:W-:Y:S01]  /*0270*/  STG.E.64 desc[UR4][R4.64], R2 ;  /* 0x0000000204007986 */ /* 0x000fe2000c101b04 */
[----:B------:R-:W-:Y:S05]  /*0280*/  EXIT ;  /* 0x000000000000794d */ /* 0x000fea0003800000 */
        .weak           $__internal_1_$__cuda_sm20_div_rn_f64_full
        .type           $__internal_1_$__cuda_sm20_div_rn_f64_full,@function
        .size           $__internal_1_$__cuda_sm20_div_rn_f64_full,(.L_x_22 - $__internal_1_$__cuda_sm20_div_rn_f64_full)
$__internal_1_$__cuda_sm20_div_rn_f64_full:
        /* <DEDUP_REMOVED lines=59> */
[----:B------:R-:W-:Y:S01]  /*0640*/  IMAD.MOV.U32 R2, RZ, RZ, RZ ;  /* 0x000000ffff027224 */ /* 0x000fe200078e00ff */
[----:B------:R-:W-:-:S05]  /*0650*/  IADD3 R11, PT, PT, -R11, -0x43300000, RZ ;  /* 0xbcd000000b0b7810 */ /* 0x000fca0007ffe1ff */
[----:B------:R-:W-:-:S03]  /*0660*/  DFMA R2, R12, -R2, R14 ;  /* 0x800000020c02722b */ /* 0x000fc6000000000e */
[----:B------:R-:W-:-:S07]  /*0670*/  LOP3.LUT R5, R7, R5, RZ, 0x3c, !PT ;  /* 0x0000000507057212 */ /* 0x000fce00078e3cff */
[----:B------:R-:W-:-:S04]  /*0680*/  FSETP.NEU.AND P0, PT, |R3|, R11, PT ;  /* 0x0000000b0300720b */ /* 0x000fc80003f0d200 */
[----:B------:R-:W-:Y:S02]  /*0690*/  FSEL R12, R6, R12, !P0 ;  /* 0x0000000c060c7208 */ /* 0x000fe40004000000 */
[----:B------:R-:W-:Y:S01]  /*06a0*/  FSEL R13, R5, R13, !P0 ;  /* 0x0000000d050d7208 */ /* 0x000fe20004000000 */
[----:B------:R-:W-:Y:S06]  /*06b0*/  BRA `(.L_x_13) ;  /* 0x0000000000547947 */ /* 0x000fec0003800000 */
.L_x_12:
        /* <DEDUP_REMOVED lines=16> */
.L_x_15:
[----:B------:R-:W-:Y:S01]  /*07c0*/  LOP3.LUT R13, R5, 0x80000, RZ, 0xfc, !PT ;  /* 0x00080000050d7812 */ /* 0x000fe200078efcff */
[----:B------:R-:W-:Y:S01]  /*07d0*/  IMAD.MOV.U32 R12, RZ, RZ, R4 ;  /* 0x000000ffff0c7224 */ /* 0x000fe200078e0004 */
[----:B------:R-:W-:Y:S06]  /*07e0*/  BRA `(.L_x_13) ;  /* 0x0000000000087947 */ /* 0x000fec0003800000 */
.L_x_14:
[----:B------:R-:W-:Y:S01]  /*07f0*/  LOP3.LUT R13, R7, 0x80000, RZ, 0xfc, !PT ;  /* 0x00080000070d7812 */ /* 0x000fe200078efcff */
[----:B------:R-:W-:-:S07]  /*0800*/  IMAD.MOV.U32 R12, RZ, RZ, R6 ;  /* 0x000000ffff0c7224 */ /* 0x000fce00078e0006 */
.L_x_13:
[----:B------:R-:W-:Y:S05]  /*0810*/  BSYNC.RECONVERGENT B1 ;  /* 0x0000000000017941 */ /* 0x000fea0003800200 */
.L_x_11:
[----:B------:R-:W-:Y:S02]  /*0820*/  IMAD.MOV.U32 R11, RZ, RZ, 0x0 ;  /* 0x00000000ff0b7424 */ /* 0x000fe400078e00ff */
[----:B------:R-:W-:Y:S02]  /*0830*/  IMAD.MOV.U32 R2, RZ, RZ, R12 ;  /* 0x000000ffff027224 */ /* 0x000fe400078e000c */
[----:B------:R-:W-:Y:S01]  /*0840*/  IMAD.MOV.U32 R3, RZ, RZ, R13 ;  /* 0x000000ffff037224 */ /* 0x000fe200078e000d */
[----:B------:R-:W-:Y:S06]  /*0850*/  RET.REL.NODEC R10 `(_Z8make_mulPdS_ii) ;  /* 0xfffffff40ae87950 */ /* 0x000fec0003c3ffff */
.L_x_16:
        /* <DEDUP_REMOVED lines=10> */
.L_x_22:


//--------------------- .text._Z10swap_row_3PdS_ii --------------------------
	.section	.text._Z10swap_row_3PdS_ii,"ax",@progbits
	.align	128
        .global         _Z10swap_row_3PdS_ii
        .type           _Z10swap_row_3PdS_ii,@function
        .size           _Z10swap_row_3PdS_ii,(.L_x_26 - _Z10swap_row_3PdS_ii)
        .other          _Z10swap_row_3PdS_ii,@"STO_CUDA_ENTRY STV_DEFAULT"
_Z10swap_row_3PdS_ii:
.text._Z10swap_row_3PdS_ii:
        /* <DEDUP_REMOVED lines=8> */
[----:B------:R-:W0:Y:S01]  /*0080*/  LDC.64 R2, c[0x0][0x388] ;  /* 0x0000e200ff027b82 */ /* 0x000e220000000a00 */
[----:B------:R-:W1:Y:S01]  /*0090*/  LDCU.64 UR6, c[0x0][0x358] ;  /* 0x00006b00ff0677ac */ /* 0x000e620008000a00 */
[----:B------:R-:W2:Y:S06]  /*00a0*/  LDCU UR4, c[0x0][0x394] ;  /* 0x00007280ff0477ac */ /* 0x000eac0008000800 */
[----:B------:R-:W3:Y:S01]  /*00b0*/  LDC.64 R4, c[0x0][0x380] ;  /* 0x0000e000ff047b82 */ /* 0x000ee20000000a00 */
[----:B0-----:R-:W-:-:S06]  /*00c0*/  IMAD.WIDE R2, R7, 0x8, R2 ;  /* 0x0000000807027825 */ /* 0x001fcc00078e0202 */
[----:B-1----:R-:W4:Y:S01]  /*00d0*/  LDG.E.64 R2, desc[UR6][R2.64] ;  /* 0x0000000602027981 */ /* 0x002f22000c1e1b00 */
[----:B--2---:R-:W-:-:S06]  /*00e0*/  UIMAD UR4, UR5, UR4, UR4 ;  /* 0x00000004050472a4 */ /* 0x004fcc000f8e0204 */
[----:B------:R-:W-:-:S05]  /*00f0*/  IADD3 R7, PT, PT, R7, UR4, RZ ;  /* 0x0000000407077c10 */ /* 0x000fca000fffe0ff */
[----:B---3--:R-:W-:-:S05]  /*0100*/  IMAD.WIDE R4, R7, 0x8, R4 ;  /* 0x0000000807047825 */ /* 0x008fca00078e0204 */
[----:B----4-:R-:W-:Y:S01]  /*0110*/  STG.E.64 desc[UR6][R4.64], R2 ;  /* 0x0000000204007986 */ /* 0x010fe2000c101b06 */
[----:B------:R-:W-:Y:S05]  /*0120*/  EXIT ;  /* 0x000000000000794d */ /* 0x000fea0003800000 */
.L_x_17:
        /* <DEDUP_REMOVED lines=13> */
.L_x_26:


//--------------------- .text._Z10swap_row_2PdS_iii --------------------------
	.section	.text._Z10swap_row_2PdS_iii,"ax",@progbits
	.align	128
        .global         _Z10swap_row_2PdS_iii
        .type           _Z10swap_row_2PdS_iii,@function
        .size           _Z10swap_row_2PdS_iii,(.L_x_27 - _Z10swap_row_2PdS_iii)
        .other          _Z10swap_row_2PdS_iii,@"STO_CUDA_ENTRY STV_DEFAULT"
_Z10swap_row_2PdS_iii:
.text._Z10swap_row_2PdS_iii:
        /* <DEDUP_REMOVED lines=8> */
[----:B------:R-:W0:Y:S01]  /*0080*/  LDCU UR4, c[0x0][0x398] ;  /* 0x00007300ff0477ac */ /* 0x000e220008000800 */
[----:B------:R-:W1:Y:S01]  /*0090*/  LDC.64 R4, c[0x0][0x380] ;  /* 0x0000e000ff047b82 */ /* 0x000e620000000a00 */
[----:B------:R-:W2:Y:S01]  /*00a0*/  LDCU.64 UR6, c[0x0][0x358] ;  /* 0x00006b00ff0677ac */ /* 0x000ea20008000a00 */
[----:B0-----:R-:W-:-:S06]  /*00b0*/  UIMAD UR4, UR5, UR4, UR4 ;  /* 0x00000004050472a4 */ /* 0x001fcc000f8e0204 */
[----:B------:R-:W-:-:S05]  /*00c0*/  IADD3 R3, PT, PT, R0, UR4, RZ ;  /* 0x0000000400037c10 */ /* 0x000fca000fffe0ff */
[----:B-1----:R-:W-:Y:S01]  /*00d0*/  IMAD.WIDE R2, R3, 0x8, R4 ;  /* 0x0000000803027825 */ /* 0x002fe200078e0204 */
[----:B------:R-:W0:Y:S05]  /*00e0*/  LDCU UR4, c[0x0][0x394] ;  /* 0x00007280ff0477ac */ /* 0x000e2a0008000800 */
[----:B--2---:R-:W2:Y:S01]  /*00f0*/  LDG.E.64 R2, desc[UR6][R2.64] ;  /* 0x0000000602027981 */ /* 0x004ea2000c1e1b00 */
[----:B0-----:R-:W-:-:S06]  /*0100*/  UIMAD UR4, UR5, UR4, UR4 ;  /* 0x00000004050472a4 */ /* 0x001fcc000f8e0204 */
[----:B------:R-:W-:-:S05]  /*0110*/  IADD3 R7, PT, PT, R0, UR4, RZ ;  /* 0x0000000400077c10 */ /* 0x000fca000fffe0ff */
[----:B------:R-:W-:-:S05]  /*0120*/  IMAD.WIDE R4, R7, 0x8, R4 ;  /* 0x0000000807047825 */ /* 0x000fca00078e0204 */
[----:B--2---:R-:W-:Y:S01]  /*0130*/  STG.E.64 desc[UR6][R4.64], R2 ;  /* 0x0000000204007986 */ /* 0x004fe2000c101b06 */
[----:B------:R-:W-:Y:S05]  /*0140*/  EXIT ;  /* 0x000000000000794d */ /* 0x000fea0003800000 */
.L_x_18:
        /* <DEDUP_REMOVED lines=11> */
.L_x_27:


//--------------------- .text._Z10swap_row_1PdS_ii --------------------------
	.section	.text._Z10swap_row_1PdS_ii,"ax",@progbits
	.align	128
        .global         _Z10swap_row_1PdS_ii
        .type           _Z10swap_row_1PdS_ii,@function
        .size           _Z10swap_row_1PdS_ii,(.L_x_28 - _Z10swap_row_1PdS_ii)
        .other          _Z10swap_row_1PdS_ii,@"STO_CUDA_ENTRY STV_DEFAULT"
_Z10swap_row_1PdS_ii:
.text._Z10swap_row_1PdS_ii:
        /* <DEDUP_REMOVED lines=13> */
[----:B-1----:R-:W-:Y:S02]  /*00d0*/  IMAD.WIDE R2, R5, 0x8, R2 ;  /* 0x0000000805027825 */ /* 0x002fe400078e0202 */
[----:B------:R-:W0:Y:S04]  /*00e0*/  LDC.64 R4, c[0x0][0x388] ;  /* 0x0000e200ff047b82 */ /* 0x000e280000000a00 */
[----:B--2---:R-:W2:Y:S01]  /*00f0*/  LDG.E.64 R2, desc[UR6][R2.64] ;  /* 0x0000000602027981 */ /* 0x004ea2000c1e1b00 */
[----:B0-----:R-:W-:-:S05]  /*0100*/  IMAD.WIDE R4, R7, 0x8, R4 ;  /* 0x0000000807047825 */ /* 0x001fca00078e0204 */
[----:B--2---:R-:W-:Y:S01]  /*0110*/  STG.E.64 desc[UR6][R4.64], R2 ;  /* 0x0000000204007986 */ /* 0x004fe2000c101b06 */
[----:B------:R-:W-:Y:S05]  /*0120*/  EXIT ;  /* 0x000000000000794d */ /* 0x000fea0003800000 */
.L_x_19:
        /* <DEDUP_REMOVED lines=13> */
.L_x_28:


//--------------------- .text._Z15copy_col_kernelPdS_ii --------------------------
	.section	.text._Z15copy_col_kernelPdS_ii,"ax",@progbits
	.align	128
        .global         _Z15copy_col_kernelPdS_ii
        .type           _Z15copy_col_kernelPdS_ii,@function
        .size           _Z15copy_col_kernelPdS_ii,(.L_x_29 - _Z15copy_col_kernelPdS_ii)
        .other          _Z15copy_col_kernelPdS_ii,@"STO_CUDA_ENTRY STV_DEFAULT"
_Z15copy_col_kernelPdS_ii:
.text._Z15copy_col_kernelPdS_ii:
        /* <DEDUP_REMOVED lines=8> */
[----:B------:R-:W0:Y:S01]  /*0080*/  LDC.64 R2, c[0x0][0x388] ;  /* 0x0000e200ff027b82 */ /* 0x000e220000000a00 */
[----:B------:R-:W1:Y:S01]  /*0090*/  LDCU UR7, c[0x0][0x394] ;  /* 0x00007280ff0777ac */ /* 0x000e620008000800 */
[----:B------:R-:W-:Y:S01]  /*00a0*/  IMAD R0, R7, UR6, R7 ;  /* 0x0000000607007c24 */ /* 0x000fe2000f8e0207 */
[----:B------:R-:W2:Y:S04]  /*00b0*/  LDCU.64 UR4, c[0x0][0x358] ;  /* 0x00006b00ff0477ac */ /* 0x000ea80008000a00 */
[----:B-1----:R-:W-:-:S05]  /*00c0*/  IADD3 R5, PT, PT, R0, UR7, RZ ;  /* 0x0000000700057c10 */ /* 0x002fca000fffe0ff */
[----:B0-----:R-:W-:Y:S02]  /*00d0*/  IMAD.WIDE R2, R5, 0x8, R2 ;  /* 0x0000000805027825 */ /* 0x001fe400078e0202 */
[----:B------:R-:W0:Y:S04]  /*00e0*/  LDC.64 R4, c[0x0][0x380] ;  /* 0x0000e000ff047b82 */ /* 0x000e280000000a00 */
[----:B--2---:R-:W2:Y:S01]  /*00f0*/  LDG.E.64 R2, desc[UR4][R2.64] ;  /* 0x0000000402027981 */ /* 0x004ea2000c1e1b00 */
[----:B0-----:R-:W-:-:S05]  /*0100*/  IMAD.WIDE R4, R7, 0x8, R4 ;  /* 0x0000000807047825 */ /* 0x001fca00078e0204 */
[----:B--2---:R-:W-:Y:S01]  /*0110*/  STG.E.64 desc[UR4][R4.64], R2 ;  /* 0x0000000204007986 */ /* 0x004fe2000c101b04 */
[----:B------:R-:W-:Y:S05]  /*0120*/  EXIT ;  /* 0x000000000000794d */ /* 0x000fea0003800000 */
.L_x_20:
        /* <DEDUP_REMOVED lines=13> */
.L_x_29:


//--------------------- .nv.shared.reserved.0     --------------------------
	.section	.nv.shared.reserved.0,"aw",@nobits
	.weak		__nv_reservedSMEM_offset_0_alias
	.size		__nv_reservedSMEM_offset_0_alias, 0, 64
	.other		__nv_reservedSMEM_offset_0_alias,@"STO_CUDA_RESERVED_SHARED STV_DEFAULT"
__nv_reservedSMEM_offset_0_alias:
	.zero		0
	.zero		64


//--------------------- .nv.constant0._Z12pivot_to_onePdiS_i --------------------------
	.section	.nv.constant0._Z12pivot_to_onePdiS_i,"a",@progbits
	.sectionflags	@""
	.align	4
.nv.constant0._Z12pivot_to_onePdiS_i:
	.zero		924


//--------------------- .nv.constant0._Z20gaussian_eliminationPdS_ii --------------------------
	.section	.nv.constant0._Z20gaussian_eliminationPdS_ii,"a",@progbits
	.sectionflags	@""
	.align	4
.nv.constant0._Z20gaussian_eliminationPdS_ii:
	.zero		920


//--------------------- .nv.constant0._Z8make_mulPdS_ii --------------------------
	.section	.nv.constant0._Z8make_mulPdS_ii,"a",@progbits
	.sectionflags	@""
	.align	4
.nv.constant0._Z8make_mulPdS_ii:
	.zero		920


//--------------------- .nv.constant0._Z10swap_row_3PdS_ii --------------------------
	.section	.nv.constant0._Z10swap_row_3PdS_ii,"a",@progbits
	.sectionflags	@""
	.align	4
.nv.constant0._Z10swap_row_3PdS_ii:
	.zero		920


//--------------------- .nv.constant0._Z10swap_row_2PdS_iii --------------------------
	.section	.nv.constant0._Z10swap_row_2PdS_iii,"a",@progbits
	.sectionflags	@""
	.align	4
.nv.constant0._Z10swap_row_2PdS_iii:
	.zero		924


//--------------------- .nv.constant0._Z10swap_row_1PdS_ii --------------------------
	.section	.nv.constant0._Z10swap_row_1PdS_ii,"a",@progbits
	.sectionflags	@""
	.align	4
.nv.constant0._Z10swap_row_1PdS_ii:
	.zero		920


//--------------------- .nv.constant0._Z15copy_col_kernelPdS_ii --------------------------
	.section	.nv.constant0._Z15copy_col_kernelPdS_ii,"a",@progbits
	.sectionflags	@""
	.align	4
.nv.constant0._Z15copy_col_kernelPdS_ii:
	.zero		920


//--------------------- SYMBOLS --------------------------

	.type		.nv.reservedSmem.offset0,@object
	.size		.nv.reservedSmem.offset0,0x4
